//
// Generated by NVIDIA NVVM Compiler
//
// Compiler Build ID: CL-36424714
// Cuda compilation tools, release 13.0, V13.0.88
// Based on NVVM 20.0.0
//

.version 9.0
.target sm_100
.address_size 64

	// .globl	_Z10rollKernelPKfPfiiP3SOA
// _ZZ14rollKernelSmemPKfPfjiP3SOAE4tile has been demoted
// _ZZ15rollKernelSmem4PKfPfjiP3SOAE4tile has been demoted

.visible .entry _Z10rollKernelPKfPfiiP3SOA(
	.param .u64 .ptr .align 1 _Z10rollKernelPKfPfiiP3SOA_param_0,
	.param .u64 .ptr .align 1 _Z10rollKernelPKfPfiiP3SOA_param_1,
	.param .u32 _Z10rollKernelPKfPfiiP3SOA_param_2,
	.param .u32 _Z10rollKernelPKfPfiiP3SOA_param_3,
	.param .u64 .ptr .align 1 _Z10rollKernelPKfPfiiP3SOA_param_4
)
{
	.reg .pred 	%p<16>;
	.reg .b32 	%r<92>;
	.reg .b32 	%f<2>;
	.reg .b64 	%rd<43>;

	ld.param.u64 	%rd11, [_Z10rollKernelPKfPfiiP3SOA_param_0];
	ld.param.u64 	%rd12, [_Z10rollKernelPKfPfiiP3SOA_param_1];
	ld.param.u32 	%r12, [_Z10rollKernelPKfPfiiP3SOA_param_2];
	ld.param.u32 	%r11, [_Z10rollKernelPKfPfiiP3SOA_param_3];
	ld.param.u64 	%rd13, [_Z10rollKernelPKfPfiiP3SOA_param_4];
	cvta.to.global.u64 	%rd1, %rd13;
	mov.u32 	%r13, %tid.x;
	mov.u32 	%r14, %ctaid.x;
	mov.u32 	%r15, %ntid.x;
	mad.lo.s32 	%r1, %r14, %r15, %r13;
	setp.ge.s32 	%p1, %r1, %r12;
	@%p1 bra 	$L__BB0_11;
	setp.eq.s32 	%p2, %r11, 0;
	mov.u32 	%r91, %r1;
	@%p2 bra 	$L__BB0_10;
	setp.lt.u32 	%p3, %r11, 4;
	mov.b64 	%rd42, 0;
	mov.u32 	%r91, %r1;
	@%p3 bra 	$L__BB0_5;
	and.b32  	%r17, %r11, -4;
	cvt.s64.s32 	%rd42, %r17;
	add.s64 	%rd40, %rd1, 12;
	mov.u64 	%rd39, %rd42;
	mov.u32 	%r91, %r1;
$L__BB0_4:
	.pragma "nounroll";
	ld.global.u32 	%r18, [%rd40+-4];
	mul.wide.s32 	%rd15, %r18, 4;
	add.s64 	%rd16, %rd1, %rd15;
	ld.global.u32 	%r19, [%rd16+16];
	div.s32 	%r20, %r1, %r19;
	ld.global.u32 	%r21, [%rd16+28];
	rem.s32 	%r22, %r20, %r21;
	ld.global.u32 	%r23, [%rd40+-12];
	add.s32 	%r24, %r23, %r22;
	setp.lt.s32 	%p4, %r24, %r21;
	selp.b32 	%r25, 0, %r21, %p4;
	sub.s32 	%r26, %r23, %r25;
	mad.lo.s32 	%r27, %r19, %r26, %r91;
	ld.global.u32 	%r28, [%rd40];
	mul.wide.s32 	%rd17, %r28, 4;
	add.s64 	%rd18, %rd1, %rd17;
	ld.global.u32 	%r29, [%rd18+16];
	div.s32 	%r30, %r1, %r29;
	ld.global.u32 	%r31, [%rd18+28];
	rem.s32 	%r32, %r30, %r31;
	ld.global.u32 	%r33, [%rd40+-8];
	add.s32 	%r34, %r33, %r32;
	setp.lt.s32 	%p5, %r34, %r31;
	selp.b32 	%r35, 0, %r31, %p5;
	sub.s32 	%r36, %r33, %r35;
	mad.lo.s32 	%r37, %r29, %r36, %r27;
	ld.global.u32 	%r38, [%rd40+4];
	mul.wide.s32 	%rd19, %r38, 4;
	add.s64 	%rd20, %rd1, %rd19;
	ld.global.u32 	%r39, [%rd20+16];
	div.s32 	%r40, %r1, %r39;
	ld.global.u32 	%r41, [%rd20+28];
	rem.s32 	%r42, %r40, %r41;
	add.s32 	%r43, %r18, %r42;
	setp.lt.s32 	%p6, %r43, %r41;
	selp.b32 	%r44, 0, %r41, %p6;
	sub.s32 	%r45, %r18, %r44;
	mad.lo.s32 	%r46, %r39, %r45, %r37;
	ld.global.u32 	%r47, [%rd40+8];
	mul.wide.s32 	%rd21, %r47, 4;
	add.s64 	%rd22, %rd1, %rd21;
	ld.global.u32 	%r48, [%rd22+16];
	div.s32 	%r49, %r1, %r48;
	ld.global.u32 	%r50, [%rd22+28];
	rem.s32 	%r51, %r49, %r50;
	add.s32 	%r52, %r28, %r51;
	setp.lt.s32 	%p7, %r52, %r50;
	selp.b32 	%r53, 0, %r50, %p7;
	sub.s32 	%r54, %r28, %r53;
	mad.lo.s32 	%r91, %r48, %r54, %r46;
	add.s64 	%rd40, %rd40, 16;
	add.s64 	%rd39, %rd39, -4;
	setp.ne.s64 	%p8, %rd39, 0;
	@%p8 bra 	$L__BB0_4;
$L__BB0_5:
	and.b32  	%r56, %r11, 3;
	setp.eq.s32 	%p9, %r56, 0;
	@%p9 bra 	$L__BB0_10;
	setp.eq.s32 	%p10, %r56, 1;
	@%p10 bra 	$L__BB0_8;
	shl.b64 	%rd23, %rd42, 2;
	add.s64 	%rd24, %rd1, %rd23;
	ld.global.u32 	%r57, [%rd24+8];
	mul.wide.s32 	%rd25, %r57, 4;
	add.s64 	%rd26, %rd1, %rd25;
	ld.global.u32 	%r58, [%rd26+16];
	div.s32 	%r59, %r1, %r58;
	ld.global.u32 	%r60, [%rd26+28];
	rem.s32 	%r61, %r59, %r60;
	ld.global.u32 	%r62, [%rd24];
	add.s32 	%r63, %r62, %r61;
	setp.lt.s32 	%p11, %r63, %r60;
	selp.b32 	%r64, 0, %r60, %p11;
	sub.s32 	%r65, %r62, %r64;
	mad.lo.s32 	%r66, %r58, %r65, %r91;
	ld.global.u32 	%r67, [%rd24+12];
	mul.wide.s32 	%rd27, %r67, 4;
	add.s64 	%rd28, %rd1, %rd27;
	ld.global.u32 	%r68, [%rd28+16];
	div.s32 	%r69, %r1, %r68;
	ld.global.u32 	%r70, [%rd28+28];
	rem.s32 	%r71, %r69, %r70;
	ld.global.u32 	%r72, [%rd24+4];
	add.s32 	%r73, %r72, %r71;
	setp.lt.s32 	%p12, %r73, %r70;
	selp.b32 	%r74, 0, %r70, %p12;
	sub.s32 	%r75, %r72, %r74;
	mad.lo.s32 	%r91, %r68, %r75, %r66;
	add.s64 	%rd42, %rd42, 2;
$L__BB0_8:
	and.b32  	%r76, %r11, 1;
	setp.eq.b32 	%p13, %r76, 1;
	not.pred 	%p14, %p13;
	@%p14 bra 	$L__BB0_10;
	shl.b64 	%rd29, %rd42, 2;
	add.s64 	%rd30, %rd1, %rd29;
	ld.global.u32 	%r77, [%rd30+8];
	mul.wide.s32 	%rd31, %r77, 4;
	add.s64 	%rd32, %rd1, %rd31;
	ld.global.u32 	%r78, [%rd32+16];
	div.s32 	%r79, %r1, %r78;
	ld.global.u32 	%r80, [%rd32+28];
	rem.s32 	%r81, %r79, %r80;
	ld.global.u32 	%r82, [%rd30];
	add.s32 	%r83, %r82, %r81;
	setp.lt.s32 	%p15, %r83, %r80;
	selp.b32 	%r84, 0, %r80, %p15;
	sub.s32 	%r85, %r82, %r84;
	mad.lo.s32 	%r91, %r78, %r85, %r91;
$L__BB0_10:
	cvta.to.global.u64 	%rd33, %rd11;
	mul.wide.s32 	%rd34, %r1, 4;
	add.s64 	%rd35, %rd33, %rd34;
	ld.global.f32 	%f1, [%rd35];
	cvta.to.global.u64 	%rd36, %rd12;
	mul.wide.s32 	%rd37, %r91, 4;
	add.s64 	%rd38, %rd36, %rd37;
	st.global.f32 	[%rd38], %f1;
$L__BB0_11:
	ret;

}
	// .globl	_Z14rollKernelSmemPKfPfjiP3SOA
.visible .entry _Z14rollKernelSmemPKfPfjiP3SOA(
	.param .u64 .ptr .align 1 _Z14rollKernelSmemPKfPfjiP3SOA_param_0,
	.param .u64 .ptr .align 1 _Z14rollKernelSmemPKfPfjiP3SOA_param_1,
	.param .u32 _Z14rollKernelSmemPKfPfjiP3SOA_param_2,
	.param .u32 _Z14rollKernelSmemPKfPfjiP3SOA_param_3,
	.param .u64 .ptr .align 1 _Z14rollKernelSmemPKfPfjiP3SOA_param_4
)
{
	.reg .pred 	%p<3>;
	.reg .b32 	%r<86>;
	.reg .b32 	%f<9>;
	.reg .b64 	%rd<11>;
	// demoted variable
	.shared .align 4 .b8 _ZZ14rollKernelSmemPKfPfjiP3SOAE4tile[4096];
	ld.param.u64 	%rd2, [_Z14rollKernelSmemPKfPfjiP3SOA_param_0];
	ld.param.u64 	%rd3, [_Z14rollKernelSmemPKfPfjiP3SOA_param_1];
	ld.param.u32 	%r7, [_Z14rollKernelSmemPKfPfjiP3SOA_param_2];
	ld.param.u64 	%rd4, [_Z14rollKernelSmemPKfPfjiP3SOA_param_4];
	cvta.to.global.u64 	%rd1, %rd4;
	mov.u32 	%r1, %ctaid.x;
	mov.u32 	%r8, %ntid.x;
	mul.lo.s32 	%r9, %r8, %r1;
	shl.b32 	%r10, %r9, 2;
	mov.u32 	%r11, %tid.x;
	add.s32 	%r2, %r10, %r11;
	setp.ge.u32 	%p1, %r2, %r7;
	@%p1 bra 	$L__BB1_5;
	and.b32  	%r12, %r1, 1023;
	cvta.to.global.u64 	%rd5, %rd2;
	ld.global.u32 	%r13, [%rd1+4];
	mul.wide.s32 	%rd6, %r2, 4;
	add.s64 	%rd7, %rd5, %rd6;
	ld.global.f32 	%f1, [%rd7];
	add.s32 	%r14, %r13, %r2;
	shr.s32 	%r15, %r14, 31;
	shr.u32 	%r16, %r15, 22;
	add.s32 	%r17, %r14, %r16;
	and.b32  	%r18, %r17, 1073740800;
	sub.s32 	%r19, %r14, %r18;
	shl.b32 	%r20, %r19, 2;
	mov.u32 	%r21, _ZZ14rollKernelSmemPKfPfjiP3SOAE4tile;
	add.s32 	%r22, %r21, %r20;
	st.shared.f32 	[%r22], %f1;
	ld.global.f32 	%f2, [%rd7+1024];
	add.s32 	%r23, %r14, 256;
	shr.s32 	%r24, %r23, 31;
	shr.u32 	%r25, %r24, 22;
	add.s32 	%r26, %r23, %r25;
	and.b32  	%r27, %r26, 1073740800;
	sub.s32 	%r28, %r23, %r27;
	shl.b32 	%r29, %r28, 2;
	add.s32 	%r30, %r21, %r29;
	st.shared.f32 	[%r30], %f2;
	ld.global.f32 	%f3, [%rd7+2048];
	add.s32 	%r31, %r14, 512;
	shr.s32 	%r32, %r31, 31;
	shr.u32 	%r33, %r32, 22;
	add.s32 	%r34, %r31, %r33;
	and.b32  	%r35, %r34, 1073740800;
	sub.s32 	%r36, %r31, %r35;
	shl.b32 	%r37, %r36, 2;
	add.s32 	%r38, %r21, %r37;
	st.shared.f32 	[%r38], %f3;
	ld.global.f32 	%f4, [%rd7+3072];
	add.s32 	%r39, %r14, 768;
	shr.s32 	%r40, %r39, 31;
	shr.u32 	%r41, %r40, 22;
	add.s32 	%r42, %r39, %r41;
	and.b32  	%r43, %r42, 1073740800;
	sub.s32 	%r44, %r39, %r43;
	shl.b32 	%r45, %r44, 2;
	add.s32 	%r46, %r21, %r45;
	st.shared.f32 	[%r46], %f4;
	bar.sync 	0;
	ld.global.u32 	%r47, [%rd1];
	add.s32 	%r48, %r47, %r12;
	ld.global.u32 	%r3, [%rd1+32];
	setp.lt.s32 	%p2, %r48, %r3;
	@%p2 bra 	$L__BB1_3;
	add.s32 	%r49, %r3, -1;
	ld.global.u32 	%r50, [%rd1+36];
	mul.lo.s32 	%r51, %r49, %r50;
	sub.s32 	%r85, %r2, %r51;
	bra.uni 	$L__BB1_4;
$L__BB1_3:
	ld.global.u32 	%r52, [%rd1+36];
	add.s32 	%r85, %r52, %r2;
$L__BB1_4:
	shr.s32 	%r53, %r85, 31;
	shr.u32 	%r54, %r53, 22;
	add.s32 	%r55, %r85, %r54;
	and.b32  	%r56, %r55, 1073740800;
	sub.s32 	%r57, %r85, %r56;
	shl.b32 	%r58, %r57, 2;
	add.s32 	%r60, %r21, %r58;
	ld.shared.f32 	%f5, [%r60];
	cvta.to.global.u64 	%rd8, %rd3;
	mul.wide.s32 	%rd9, %r85, 4;
	add.s64 	%rd10, %rd8, %rd9;
	st.global.f32 	[%rd10], %f5;
	add.s32 	%r61, %r85, 256;
	shr.s32 	%r62, %r61, 31;
	shr.u32 	%r63, %r62, 22;
	add.s32 	%r64, %r61, %r63;
	and.b32  	%r65, %r64, 1073740800;
	sub.s32 	%r66, %r61, %r65;
	shl.b32 	%r67, %r66, 2;
	add.s32 	%r68, %r21, %r67;
	ld.shared.f32 	%f6, [%r68];
	st.global.f32 	[%rd10+1024], %f6;
	add.s32 	%r69, %r85, 512;
	shr.s32 	%r70, %r69, 31;
	shr.u32 	%r71, %r70, 22;
	add.s32 	%r72, %r69, %r71;
	and.b32  	%r73, %r72, 1073740800;
	sub.s32 	%r74, %r69, %r73;
	shl.b32 	%r75, %r74, 2;
	add.s32 	%r76, %r21, %r75;
	ld.shared.f32 	%f7, [%r76];
	st.global.f32 	[%rd10+2048], %f7;
	add.s32 	%r77, %r85, 768;
	shr.s32 	%r78, %r77, 31;
	shr.u32 	%r79, %r78, 22;
	add.s32 	%r80, %r77, %r79;
	and.b32  	%r81, %r80, 1073740800;
	sub.s32 	%r82, %r77, %r81;
	shl.b32 	%r83, %r82, 2;
	add.s32 	%r84, %r21, %r83;
	ld.shared.f32 	%f8, [%r84];
	st.global.f32 	[%rd10+3072], %f8;
$L__BB1_5:
	ret;

}
	// .globl	_Z15rollKernelSmem4PKfPfjiP3SOA
.visible .entry _Z15rollKernelSmem4PKfPfjiP3SOA(
	.param .u64 .ptr .align 1 _Z15rollKernelSmem4PKfPfjiP3SOA_param_0,
	.param .u64 .ptr .align 1 _Z15rollKernelSmem4PKfPfjiP3SOA_param_1,
	.param .u32 _Z15rollKernelSmem4PKfPfjiP3SOA_param_2,
	.param .u32 _Z15rollKernelSmem4PKfPfjiP3SOA_param_3,
	.param .u64 .ptr .align 1 _Z15rollKernelSmem4PKfPfjiP3SOA_param_4
)
{
	.reg .pred 	%p<3>;
	.reg .b32 	%r<75>;
	.reg .b32 	%f<9>;
	.reg .b64 	%rd<9>;
	// demoted variable
	.shared .align 4 .b8 _ZZ15rollKernelSmem4PKfPfjiP3SOAE4tile[4096];
	ld.param.u64 	%rd1, [_Z15rollKernelSmem4PKfPfjiP3SOA_param_0];
	ld.param.u64 	%rd2, [_Z15rollKernelSmem4PKfPfjiP3SOA_param_1];
	ld.param.u32 	%r3, [_Z15rollKernelSmem4PKfPfjiP3SOA_param_2];
	mov.u32 	%r1, %ctaid.x;
	mov.u32 	%r4, %ntid.x;
	mul.lo.s32 	%r5, %r4, %r1;
	shl.b32 	%r6, %r5, 2;
	mov.u32 	%r7, %tid.x;
	add.s32 	%r2, %r6, %r7;
	setp.ge.u32 	%p1, %r2, %r3;
	@%p1 bra 	$L__BB2_2;
	and.b32  	%r8, %r1, 1023;
	cvta.to.global.u64 	%rd3, %rd2;
	cvta.to.global.u64 	%rd4, %rd1;
	mul.wide.s32 	%rd5, %r2, 4;
	add.s64 	%rd6, %rd4, %rd5;
	ld.global.f32 	%f1, [%rd6];
	add.s32 	%r9, %r2, 1;
	shr.s32 	%r10, %r9, 31;
	shr.u32 	%r11, %r10, 22;
	add.s32 	%r12, %r9, %r11;
	and.b32  	%r13, %r12, 1073740800;
	sub.s32 	%r14, %r9, %r13;
	shl.b32 	%r15, %r14, 2;
	mov.u32 	%r16, _ZZ15rollKernelSmem4PKfPfjiP3SOAE4tile;
	add.s32 	%r17, %r16, %r15;
	st.shared.f32 	[%r17], %f1;
	ld.global.f32 	%f2, [%rd6+1024];
	add.s32 	%r18, %r2, 257;
	shr.s32 	%r19, %r18, 31;
	shr.u32 	%r20, %r19, 22;
	add.s32 	%r21, %r18, %r20;
	and.b32  	%r22, %r21, 1073740800;
	sub.s32 	%r23, %r18, %r22;
	shl.b32 	%r24, %r23, 2;
	add.s32 	%r25, %r16, %r24;
	st.shared.f32 	[%r25], %f2;
	ld.global.f32 	%f3, [%rd6+2048];
	add.s32 	%r26, %r2, 513;
	shr.s32 	%r27, %r26, 31;
	shr.u32 	%r28, %r27, 22;
	add.s32 	%r29, %r26, %r28;
	and.b32  	%r30, %r29, 1073740800;
	sub.s32 	%r31, %r26, %r30;
	shl.b32 	%r32, %r31, 2;
	add.s32 	%r33, %r16, %r32;
	st.shared.f32 	[%r33], %f3;
	ld.global.f32 	%f4, [%rd6+3072];
	add.s32 	%r34, %r2, 769;
	shr.s32 	%r35, %r34, 31;
	shr.u32 	%r36, %r35, 22;
	add.s32 	%r37, %r34, %r36;
	and.b32  	%r38, %r37, 1073740800;
	sub.s32 	%r39, %r34, %r38;
	shl.b32 	%r40, %r39, 2;
	add.s32 	%r41, %r16, %r40;
	st.shared.f32 	[%r41], %f4;
	bar.sync 	0;
	setp.eq.s32 	%p2, %r8, 1023;
	selp.b32 	%r42, -1047552, 1024, %p2;
	add.s32 	%r43, %r2, %r42;
	shr.s32 	%r44, %r43, 31;
	shr.u32 	%r45, %r44, 22;
	add.s32 	%r46, %r43, %r45;
	and.b32  	%r47, %r46, 1073740800;
	sub.s32 	%r48, %r43, %r47;
	shl.b32 	%r49, %r48, 2;
	add.s32 	%r50, %r16, %r49;
	ld.shared.f32 	%f5, [%r50];
	mul.wide.s32 	%rd7, %r43, 4;
	add.s64 	%rd8, %rd3, %rd7;
	st.global.f32 	[%rd8], %f5;
	add.s32 	%r51, %r43, 256;
	shr.s32 	%r52, %r51, 31;
	shr.u32 	%r53, %r52, 22;
	add.s32 	%r54, %r51, %r53;
	and.b32  	%r55, %r54, 1073740800;
	sub.s32 	%r56, %r51, %r55;
	shl.b32 	%r57, %r56, 2;
	add.s32 	%r58, %r16, %r57;
	ld.shared.f32 	%f6, [%r58];
	st.global.f32 	[%rd8+1024], %f6;
	add.s32 	%r59, %r43, 512;
	shr.s32 	%r60, %r59, 31;
	shr.u32 	%r61, %r60, 22;
	add.s32 	%r62, %r59, %r61;
	and.b32  	%r63, %r62, 1073740800;
	sub.s32 	%r64, %r59, %r63;
	shl.b32 	%r65, %r64, 2;
	add.s32 	%r66, %r16, %r65;
	ld.shared.f32 	%f7, [%r66];
	st.global.f32 	[%rd8+2048], %f7;
	add.s32 	%r67, %r43, 768;
	shr.s32 	%r68, %r67, 31;
	shr.u32 	%r69, %r68, 22;
	add.s32 	%r70, %r67, %r69;
	and.b32  	%r71, %r70, 1073740800;
	sub.s32 	%r72, %r67, %r71;
	shl.b32 	%r73, %r72, 2;
	add.s32 	%r74, %r16, %r73;
	ld.shared.f32 	%f8, [%r74];
	st.global.f32 	[%rd8+3072], %f8;
$L__BB2_2:
	ret;

}


// ===== COMPILED SASS (sm_100) =====

	.target	sm_100

	.elftype	@"ET_EXEC"


//--------------------- .note.nv.tkinfo           --------------------------
	.section	.note.nv.tkinfo,"",@"SHT_NOTE"
	.sectionflags	@"SHF_NOTE_NV_TKINFO"
	.tkinfo
        /*0018*/ 	.word	0x00000002
        /*0030*/ 	.string	""
        /*0030*/ 	.string	"ptxas"
        /*0030*/ 	.string	"Cuda compilation tools, release 13.0, V13.0.88"
        /*0030*/ 	.string	"Build cuda_13.0.r13.0/compiler.36424714_0"
        /*0030*/ 	.string	"-arch sm_100 -m 64 "



//--------------------- .note.nv.cuinfo           --------------------------
	.section	.note.nv.cuinfo,"",@"SHT_NOTE"
	.sectionflags	@"SHF_NOTE_NV_CUINFO"
        /*0018*/ 	.short	0x0002
        /*001a*/ 	.short	0x0064
        /*001c*/ 	.short	0x0082
	.zero		2


//--------------------- .nv.info                  --------------------------
	.section	.nv.info,"",@"SHT_CUDA_INFO"
	.align	4


	//----- nvinfo : EIATTR_REGCOUNT
	.align		4
        /*0000*/ 	.byte	0x04, 0x2f
        /*0002*/ 	.short	(.L_1 - .L_0)
	.align		4
.L_0:
        /*0004*/ 	.word	index@(_Z10rollKernelPKfPfiiP3SOA)
        /*0008*/ 	.word	0x00000020


	//----- nvinfo : EIATTR_FRAME_SIZE
	.align		4
.L_1:
        /*000c*/ 	.byte	0x04, 0x11
        /*000e*/ 	.short	(.L_3 - .L_2)
	.align		4
.L_2:
        /*0010*/ 	.word	index@(_Z10rollKernelPKfPfiiP3SOA)
        /*0014*/ 	.word	0x00000000


	//----- nvinfo : EIATTR_REGCOUNT
	.align		4
.L_3:
        /*0018*/ 	.byte	0x04, 0x2f
        /*001a*/ 	.short	(.L_5 - .L_4)
	.align		4
.L_4:
        /*001c*/ 	.word	index@(_Z14rollKernelSmemPKfPfjiP3SOA)
        /*0020*/ 	.word	0x00000013


	//----- nvinfo : EIATTR_FRAME_SIZE
	.align		4
.L_5:
        /*0024*/ 	.byte	0x04, 0x11
        /*0026*/ 	.short	(.L_7 - .L_6)
	.align		4
.L_6:
        /*0028*/ 	.word	index@(_Z14rollKernelSmemPKfPfjiP3SOA)
        /*002c*/ 	.word	0x00000000


	//----- nvinfo : EIATTR_REGCOUNT
	.align		4
.L_7:
        /*0030*/ 	.byte	0x04, 0x2f
        /*0032*/ 	.short	(.L_9 - .L_8)
	.align		4
.L_8:
        /*0034*/ 	.word	index@(_Z15rollKernelSmem4PKfPfjiP3SOA)
        /*0038*/ 	.word	0x00000013


	//----- nvinfo : EIATTR_FRAME_SIZE
	.align		4
.L_9:
        /*003c*/ 	.byte	0x04, 0x11
        /*003e*/ 	.short	(.L_11 - .L_10)
	.align		4
.L_10:
        /*0040*/ 	.word	index@(_Z15rollKernelSmem4PKfPfjiP3SOA)
        /*0044*/ 	.word	0x00000000


	//----- nvinfo : EIATTR_MIN_STACK_SIZE
	.align		4
.L_11:
        /*0048*/ 	.byte	0x04, 0x12
        /*004a*/ 	.short	(.L_13 - .L_12)
	.align		4
.L_12:
        /*004c*/ 	.word	index@(_Z15rollKernelSmem4PKfPfjiP3SOA)
        /*0050*/ 	.word	0x00000000


	//----- nvinfo : EIATTR_MIN_STACK_SIZE
	.align		4
.L_13:
        /*0054*/ 	.byte	0x04, 0x12
        /*0056*/ 	.short	(.L_15 - .L_14)
	.align		4
.L_14:
        /*0058*/ 	.word	index@(_Z14rollKernelSmemPKfPfjiP3SOA)
        /*005c*/ 	.word	0x00000000


	//----- nvinfo : EIATTR_MIN_STACK_SIZE
	.align		4
.L_15:
        /*0060*/ 	.byte	0x04, 0x12
        /*0062*/ 	.short	(.L_17 - .L_16)
	.align		4
.L_16:
        /*0064*/ 	.word	index@(_Z10rollKernelPKfPfiiP3SOA)
        /*0068*/ 	.word	0x00000000
.L_17:


//--------------------- .nv.compat                --------------------------
	.section	.nv.compat,"",@"SHT_CUDA_COMPAT_INFO"
	.align	4
        /*0000*/ 	.byte	0x02, 0x09, 0x00, 0x00, 0x02, 0x02, 0x01, 0x00, 0x02, 0x05, 0x05, 0x00, 0x03, 0x07, 0x01, 0x01
        /*0010*/ 	.byte	0x02, 0x03, 0x00, 0x00, 0x02, 0x06, 0x01, 0x00, 0x04, 0x0b, 0x08, 0x00, 0x09, 0x00, 0x00, 0x00
        /*0020*/ 	.byte	0x00, 0x00, 0x00, 0x00


//--------------------- .nv.info._Z15rollKernelSmem4PKfPfjiP3SOA --------------------------
	.section	.nv.info._Z15rollKernelSmem4PKfPfjiP3SOA,"",@"SHT_CUDA_INFO"
	.sectionflags	@""
	.align	4


	//----- nvinfo : EIATTR_CUDA_API_VERSION
	.align		4
        /*0000*/ 	.byte	0x04, 0x37
        /*0002*/ 	.short	(.L_19 - .L_18)
.L_18:
        /*0004*/ 	.word	0x00000082


	//----- nvinfo : EIATTR_KPARAM_INFO
	.align		4
.L_19:
        /*0008*/ 	.byte	0x04, 0x17
        /*000a*/ 	.short	(.L_21 - .L_20)
.L_20:
        /*000c*/ 	.word	0x00000000
        /*0010*/ 	.short	0x0004
        /*0012*/ 	.short	0x0018
        /*0014*/ 	.byte	0x00, 0xf5, 0x21, 0x00


	//----- nvinfo : EIATTR_KPARAM_INFO
	.align		4
.L_21:
        /*0018*/ 	.byte	0x04, 0x17
        /*001a*/ 	.short	(.L_23 - .L_22)
.L_22:
        /*001c*/ 	.word	0x00000000
        /*0020*/ 	.short	0x0003
        /*0022*/ 	.short	0x0014
        /*0024*/ 	.byte	0x00, 0xf0, 0x11, 0x00


	//----- nvinfo : EIATTR_KPARAM_INFO
	.align		4
.L_23:
        /*0028*/ 	.byte	0x04, 0x17
        /*002a*/ 	.short	(.L_25 - .L_24)
.L_24:
        /*002c*/ 	.word	0x00000000
        /*0030*/ 	.short	0x0002
        /*0032*/ 	.short	0x0010
        /*0034*/ 	.byte	0x00, 0xf0, 0x11, 0x00


	//----- nvinfo : EIATTR_KPARAM_INFO
	.align		4
.L_25:
        /*0038*/ 	.byte	0x04, 0x17
        /*003a*/ 	.short	(.L_27 - .L_26)
.L_26:
        /*003c*/ 	.word	0x00000000
        /*0040*/ 	.short	0x0001
        /*0042*/ 	.short	0x0008
        /*0044*/ 	.byte	0x00, 0xf5, 0x21, 0x00


	//----- nvinfo : EIATTR_KPARAM_INFO
	.align		4
.L_27:
        /*0048*/ 	.byte	0x04, 0x17
        /*004a*/ 	.short	(.L_29 - .L_28)
.L_28:
        /*004c*/ 	.word	0x00000000
        /*0050*/ 	.short	0x0000
        /*0052*/ 	.short	0x0000
        /*0054*/ 	.byte	0x00, 0xf5, 0x21, 0x00


	//----- nvinfo : EIATTR_SPARSE_MMA_MASK
	.align		4
.L_29:
        /*0058*/ 	.byte	0x03, 0x50
        /*005a*/ 	.short	0x0000


	//----- nvinfo : EIATTR_MAXREG_COUNT
	.align		4
        /*005c*/ 	.byte	0x03, 0x1b
        /*005e*/ 	.short	0x00ff


	//----- nvinfo : EIATTR_NUM_BARRIERS
	.align		4
        /*0060*/ 	.byte	0x02, 0x4c
        /*0062*/ 	.byte	0x01
	.zero		1


	//----- nvinfo : EIATTR_MERCURY_ISA_VERSION
	.align		4
        /*0064*/ 	.byte	0x03, 0x5f
        /*0066*/ 	.short	0x0101


	//----- nvinfo : EIATTR_VRC_CTA_INIT_COUNT
	.align		4
        /*0068*/ 	.byte	0x02, 0x4a
	.zero		1
	.zero		1


	//----- nvinfo : EIATTR_EXIT_INSTR_OFFSETS
	.align		4
        /*006c*/ 	.byte	0x04, 0x1c
        /*006e*/ 	.short	(.L_31 - .L_30)


	//   ....[0]....
.L_30:
        /*0070*/ 	.word	0x00000080


	//   ....[1]....
        /*0074*/ 	.word	0x00000550


	//----- nvinfo : EIATTR_CBANK_PARAM_SIZE
	.align		4
.L_31:
        /*0078*/ 	.byte	0x03, 0x19
        /*007a*/ 	.short	0x0020


	//----- nvinfo : EIATTR_PARAM_CBANK
	.align		4
        /*007c*/ 	.byte	0x04, 0x0a
        /*007e*/ 	.short	(.L_33 - .L_32)
	.align		4
.L_32:
        /*0080*/ 	.word	index@(.nv.constant0._Z15rollKernelSmem4PKfPfjiP3SOA)
        /*0084*/ 	.short	0x0380
        /*0086*/ 	.short	0x0020


	//----- nvinfo : EIATTR_SW_WAR
	.align		4
.L_33:
        /*0088*/ 	.byte	0x04, 0x36
        /*008a*/ 	.short	(.L_35 - .L_34)
.L_34:
        /*008c*/ 	.word	0x00000008
.L_35:


//--------------------- .nv.info._Z14rollKernelSmemPKfPfjiP3SOA --------------------------
	.section	.nv.info._Z14rollKernelSmemPKfPfjiP3SOA,"",@"SHT_CUDA_INFO"
	.sectionflags	@""
	.align	4


	//----- nvinfo : EIATTR_CUDA_API_VERSION
	.align		4
        /*0000*/ 	.byte	0x04, 0x37
        /*0002*/ 	.short	(.L_37 - .L_36)
.L_36:
        /*0004*/ 	.word	0x00000082


	//----- nvinfo : EIATTR_KPARAM_INFO
	.align		4
.L_37:
        /*0008*/ 	.byte	0x04, 0x17
        /*000a*/ 	.short	(.L_39 - .L_38)
.L_38:
        /*000c*/ 	.word	0x00000000
        /*0010*/ 	.short	0x0004
        /*0012*/ 	.short	0x0018
        /*0014*/ 	.byte	0x00, 0xf5, 0x21, 0x00


	//----- nvinfo : EIATTR_KPARAM_INFO
	.align		4
.L_39:
        /*0018*/ 	.byte	0x04, 0x17
        /*001a*/ 	.short	(.L_41 - .L_40)
.L_40:
        /*001c*/ 	.word	0x00000000
        /*0020*/ 	.short	0x0003
        /*0022*/ 	.short	0x0014
        /*0024*/ 	.byte	0x00, 0xf0, 0x11, 0x00


	//----- nvinfo : EIATTR_KPARAM_INFO
	.align		4
.L_41:
        /*0028*/ 	.byte	0x04, 0x17
        /*002a*/ 	.short	(.L_43 - .L_42)
.L_42:
        /*002c*/ 	.word	0x00000000
        /*0030*/ 	.short	0x0002
        /*0032*/ 	.short	0x0010
        /*0034*/ 	.byte	0x00, 0xf0, 0x11, 0x00


	//----- nvinfo : EIATTR_KPARAM_INFO
	.align		4
.L_43:
        /*0038*/ 	.byte	0x04, 0x17
        /*003a*/ 	.short	(.L_45 - .L_44)
.L_44:
        /*003c*/ 	.word	0x00000000
        /*0040*/ 	.short	0x0001
        /*0042*/ 	.short	0x0008
        /*0044*/ 	.byte	0x00, 0xf5, 0x21, 0x00


	//----- nvinfo : EIATTR_KPARAM_INFO
	.align		4
.L_45:
        /*0048*/ 	.byte	0x04, 0x17
        /*004a*/ 	.short	(.L_47 - .L_46)
.L_46:
        /*004c*/ 	.word	0x00000000
        /*0050*/ 	.short	0x0000
        /*0052*/ 	.short	0x0000
        /*0054*/ 	.byte	0x00, 0xf5, 0x21, 0x00


	//----- nvinfo : EIATTR_SPARSE_MMA_MASK
	.align		4
.L_47:
        /*0058*/ 	.byte	0x03, 0x50
        /*005a*/ 	.short	0x0000


	//----- nvinfo : EIATTR_MAXREG_COUNT
	.align		4
        /*005c*/ 	.byte	0x03, 0x1b
        /*005e*/ 	.short	0x00ff


	//----- nvinfo : EIATTR_NUM_BARRIERS
	.align		4
        /*0060*/ 	.byte	0x02, 0x4c
        /*0062*/ 	.byte	0x01
	.zero		1


	//----- nvinfo : EIATTR_MERCURY_ISA_VERSION
	.align		4
        /*0064*/ 	.byte	0x03, 0x5f
        /*0066*/ 	.short	0x0101


	//----- nvinfo : EIATTR_VRC_CTA_INIT_COUNT
	.align		4
        /*0068*/ 	.byte	0x02, 0x4a
	.zero		1
	.zero		1


	//----- nvinfo : EIATTR_EXIT_INSTR_OFFSETS
	.align		4
        /*006c*/ 	.byte	0x04, 0x1c
        /*006e*/ 	.short	(.L_49 - .L_48)


	//   ....[0]....
.L_48:
        /*0070*/ 	.word	0x00000080


	//   ....[1]....
        /*0074*/ 	.word	0x000005d0


	//----- nvinfo : EIATTR_CBANK_PARAM_SIZE
	.align		4
.L_49:
        /*0078*/ 	.byte	0x03, 0x19
        /*007a*/ 	.short	0x0020


	//----- nvinfo : EIATTR_PARAM_CBANK
	.align		4
        /*007c*/ 	.byte	0x04, 0x0a
        /*007e*/ 	.short	(.L_51 - .L_50)
	.align		4
.L_50:
        /*0080*/ 	.word	index@(.nv.constant0._Z14rollKernelSmemPKfPfjiP3SOA)
        /*0084*/ 	.short	0x0380
        /*0086*/ 	.short	0x0020


	//----- nvinfo : EIATTR_SW_WAR
	.align		4
.L_51:
        /*0088*/ 	.byte	0x04, 0x36
        /*008a*/ 	.short	(.L_53 - .L_52)
.L_52:
        /*008c*/ 	.word	0x00000008
.L_53:


//--------------------- .nv.info._Z10rollKernelPKfPfiiP3SOA --------------------------
	.section	.nv.info._Z10rollKernelPKfPfiiP3SOA,"",@"SHT_CUDA_INFO"
	.sectionflags	@""
	.align	4


	//----- nvinfo : EIATTR_CUDA_API_VERSION
	.align		4
        /*0000*/ 	.byte	0x04, 0x37
        /*0002*/ 	.short	(.L_55 - .L_54)
.L_54:
        /*0004*/ 	.word	0x00000082


	//----- nvinfo : EIATTR_KPARAM_INFO
	.align		4
.L_55:
        /*0008*/ 	.byte	0x04, 0x17
        /*000a*/ 	.short	(.L_57 - .L_56)
.L_56:
        /*000c*/ 	.word	0x00000000
        /*0010*/ 	.short	0x0004
        /*0012*/ 	.short	0x0018
        /*0014*/ 	.byte	0x00, 0xf5, 0x21, 0x00


	//----- nvinfo : EIATTR_KPARAM_INFO
	.align		4
.L_57:
        /*0018*/ 	.byte	0x04, 0x17
        /*001a*/ 	.short	(.L_59 - .L_58)
.L_58:
        /*001c*/ 	.word	0x00000000
        /*0020*/ 	.short	0x0003
        /*0022*/ 	.short	0x0014
        /*0024*/ 	.byte	0x00, 0xf0, 0x11, 0x00


	//----- nvinfo : EIATTR_KPARAM_INFO
	.align		4
.L_59:
        /*0028*/ 	.byte	0x04, 0x17
        /*002a*/ 	.short	(.L_61 - .L_60)
.L_60:
        /*002c*/ 	.word	0x00000000
        /*0030*/ 	.short	0x0002
        /*0032*/ 	.short	0x0010
        /*0034*/ 	.byte	0x00, 0xf0, 0x11, 0x00


	//----- nvinfo : EIATTR_KPARAM_INFO
	.align		4
.L_61:
        /*0038*/ 	.byte	0x04, 0x17
        /*003a*/ 	.short	(.L_63 - .L_62)
.L_62:
        /*003c*/ 	.word	0x00000000
        /*0040*/ 	.short	0x0001
        /*0042*/ 	.short	0x0008
        /*0044*/ 	.byte	0x00, 0xf5, 0x21, 0x00


	//----- nvinfo : EIATTR_KPARAM_INFO
	.align		4
.L_63:
        /*0048*/ 	.byte	0x04, 0x17
        /*004a*/ 	.short	(.L_65 - .L_64)
.L_64:
        /*004c*/ 	.word	0x00000000
        /*0050*/ 	.short	0x0000
        /*0052*/ 	.short	0x0000
        /*0054*/ 	.byte	0x00, 0xf5, 0x21, 0x00


	//----- nvinfo : EIATTR_SPARSE_MMA_MASK
	.align		4
.L_65:
        /*0058*/ 	.byte	0x03, 0x50
        /*005a*/ 	.short	0x0000


	//----- nvinfo : EIATTR_MAXREG_COUNT
	.align		4
        /*005c*/ 	.byte	0x03, 0x1b
        /*005e*/ 	.short	0x00ff


	//----- nvinfo : EIATTR_MERCURY_ISA_VERSION
	.align		4
        /*0060*/ 	.byte	0x03, 0x5f
        /*0062*/ 	.short	0x0101


	//----- nvinfo : EIATTR_VRC_CTA_INIT_COUNT
	.align		4
        /*0064*/ 	.byte	0x02, 0x4a
	.zero		1
	.zero		1


	//----- nvinfo : EIATTR_EXIT_INSTR_OFFSETS
	.align		4
        /*0068*/ 	.byte	0x04, 0x1c
        /*006a*/ 	.short	(.L_67 - .L_66)


	//   ....[0]....
.L_66:
        /*006c*/ 	.word	0x00000070


	//   ....[1]....
        /*0070*/ 	.word	0x00001cd0


	//----- nvinfo : EIATTR_CBANK_PARAM_SIZE
	.align		4
.L_67:
        /*0074*/ 	.byte	0x03, 0x19
        /*0076*/ 	.short	0x0020


	//----- nvinfo : EIATTR_PARAM_CBANK
	.align		4
        /*0078*/ 	.byte	0x04, 0x0a
        /*007a*/ 	.short	(.L_69 - .L_68)
	.align		4
.L_68:
        /*007c*/ 	.word	index@(.nv.constant0._Z10rollKernelPKfPfiiP3SOA)
        /*0080*/ 	.short	0x0380
        /*0082*/ 	.short	0x0020


	//----- nvinfo : EIATTR_SW_WAR
	.align		4
.L_69:
        /*0084*/ 	.byte	0x04, 0x36
        /*0086*/ 	.short	(.L_71 - .L_70)
.L_70:
        /*0088*/ 	.word	0x00000008
.L_71:


//--------------------- .nv.callgraph             --------------------------
	.section	.nv.callgraph,"",@"SHT_CUDA_CALLGRAPH"
	.align	4
	.sectionentsize	8
	.align		4
        /*0000*/ 	.word	0x00000000
	.align		4
        /*0004*/ 	.word	0xffffffff
	.align		4
        /*0008*/ 	.word	0x00000000
	.align		4
        /*000c*/ 	.word	0xfffffffe
	.align		4
        /*0010*/ 	.word	0x00000000
	.align		4
        /*0014*/ 	.word	0xfffffffd
	.align		4
        /*0018*/ 	.word	0x00000000
	.align		4
        /*001c*/ 	.word	0xfffffffc


//--------------------- .text._Z15rollKernelSmem4PKfPfjiP3SOA --------------------------
	.section	.text._Z15rollKernelSmem4PKfPfjiP3SOA,"ax",@progbits
	.align	128
        .global         _Z15rollKernelSmem4PKfPfjiP3SOA
        .type           _Z15rollKernelSmem4PKfPfjiP3SOA,@function
        .size           _Z15rollKernelSmem4PKfPfjiP3SOA,(.L_x_7 - _Z15rollKernelSmem4PKfPfjiP3SOA)
        .other          _Z15rollKernelSmem4PKfPfjiP3SOA,@"STO_CUDA_ENTRY STV_DEFAULT"
_Z15rollKernelSmem4PKfPfjiP3SOA:
.text._Z15rollKernelSmem4PKfPfjiP3SOA:
[----:B------:R-:W-:Y:S01]  /*0000*/  LDC R1, c[0x0][0x37c] ;  /* 0x0000df00ff017b82 */ /* 0x000fe20000000800 */
[----:B------:R-:W0:Y:S01]  /*0010*/  S2R R4, SR_CTAID.X ;  /* 0x0000000000047919 */ /* 0x000e220000002500 */
[----:B------:R-:W0:Y:S01]  /*0020*/  LDCU UR4, c[0x0][0x360] ;  /* 0x00006c00ff0477ac */ /* 0x000e220008000800 */
[----:B------:R-:W1:Y:S01]  /*0030*/  S2R R9, SR_TID.X ;  /* 0x0000000000097919 */ /* 0x000e620000002100 */
[----:B------:R-:W2:Y:S01]  /*0040*/  LDCU UR5, c[0x0][0x390] ;  /* 0x00007200ff0577ac */ /* 0x000ea20008000800 */
[----:B0-----:R-:W-:-:S04]  /*0050*/  IMAD R0, R4, UR4, RZ ;  /* 0x0000000404007c24 */ /* 0x001fc8000f8e02ff */
[----:B-1----:R-:W-:-:S05]  /*0060*/  IMAD R9, R0, 0x4, R9 ;  /* 0x0000000400097824 */ /* 0x002fca00078e0209 */
[----:B--2---:R-:W-:-:S13]  /*0070*/  ISETP.GE.U32.AND P0, PT, R9, UR5, PT ;  /* 0x0000000509007c0c */ /* 0x004fda000bf06070 */
[----:B------:R-:W-:Y:S05]  /*0080*/  @P0 EXIT ;  /* 0x000000000000094d */ /* 0x000fea0003800000 */
[----:B------:R-:W0:Y:S01]  /*0090*/  LDC.64 R6, c[0x0][0x380] ;  /* 0x0000e000ff067b82 */ /* 0x000e220000000a00 */
[----:B------:R-:W1:Y:S01]  /*00a0*/  LDCU.64 UR6, c[0x0][0x358] ;  /* 0x00006b00ff0677ac */ /* 0x000e620008000a00 */
[----:B0-----:R-:W-:-:S05]  /*00b0*/  IMAD.WIDE R6, R9, 0x4, R6 ;  /* 0x0000000409067825 */ /* 0x001fca00078e0206 */
[----:B-1----:R-:W2:Y:S04]  /*00c0*/  LDG.E R3, desc[UR6][R6.64] ;  /* 0x0000000606037981 */ /* 0x002ea8000c1e1900 */
[----:B------:R-:W3:Y:S04]  /*00d0*/  LDG.E R0, desc[UR6][R6.64+0x400] ;  /* 0x0004000606007981 */ /* 0x000ee8000c1e1900 */
[----:B------:R-:W4:Y:S04]  /*00e0*/  LDG.E R2, desc[UR6][R6.64+0x800] ;  /* 0x0008000606027981 */ /* 0x000f28000c1e1900 */
[----:B------:R0:W5:Y:S01]  /*00f0*/  LDG.E R5, desc[UR6][R6.64+0xc00] ;  /* 0x000c000606057981 */ /* 0x000162000c1e1900 */
[----:B------:R-:W-:Y:S01]  /*0100*/  LOP3.LUT R4, R4, 0x3ff, RZ, 0xc0, !PT ;  /* 0x000003ff04047812 */ /* 0x000fe200078ec0ff */
[C---:B------:R-:W-:Y:S01]  /*0110*/  VIADD R8, R9.reuse, 0x1 ;  /* 0x0000000109087836 */ /* 0x040fe20000000000 */
[----:B------:R-:W1:Y:S01]  /*0120*/  S2UR UR5, SR_CgaCtaId ;  /* 0x00000000000579c3 */ /* 0x000e620000008800 */
[C---:B------:R-:W-:Y:S01]  /*0130*/  VIADD R10, R9.reuse, 0x101 ;  /* 0x00000101090a7836 */ /* 0x040fe20000000000 */
[----:B------:R-:W-:Y:S01]  /*0140*/  ISETP.NE.AND P0, PT, R4, 0x3ff, PT ;  /* 0x000003ff0400780c */ /* 0x000fe20003f05270 */
[C---:B------:R-:W-:Y:S01]  /*0150*/  VIADD R12, R9.reuse, 0x201 ;  /* 0x00000201090c7836 */ /* 0x040fe20000000000 */
[----:B------:R-:W-:Y:S01]  /*0160*/  SHF.R.S32.HI R11, RZ, 0x1f, R8 ;  /* 0x0000001fff0b7819 */ /* 0x000fe20000011408 */
[----:B------:R-:W-:Y:S01]  /*0170*/  VIADD R4, R9, 0xfff00400 ;  /* 0xfff0040009047836 */ /* 0x000fe20000000000 */
[----:B------:R-:W-:Y:S01]  /*0180*/  SHF.R.S32.HI R13, RZ, 0x1f, R10 ;  /* 0x0000001fff0d7819 */ /* 0x000fe2000001140a */
[----:B------:R-:W-:Y:S01]  /*0190*/  UMOV UR4, 0x400 ;  /* 0x0000040000047882 */ /* 0x000fe20000000000 */
[----:B------:R-:W-:-:S02]  /*01a0*/  LEA.HI R11, R11, R8, RZ, 0xa ;  /* 0x000000080b0b7211 */ /* 0x000fc400078f50ff */
[----:B------:R-:W-:Y:S02]  /*01b0*/  SHF.R.S32.HI R15, RZ, 0x1f, R12 ;  /* 0x0000001fff0f7819 */ /* 0x000fe4000001140c */
[----:B------:R-:W-:Y:S02]  /*01c0*/  LEA.HI R13, R13, R10, RZ, 0xa ;  /* 0x0000000a0d0d7211 */ /* 0x000fe400078f50ff */
[----:B------:R-:W-:Y:S01]  /*01d0*/  LOP3.LUT R11, R11, 0x3ffffc00, RZ, 0xc0, !PT ;  /* 0x3ffffc000b0b7812 */ /* 0x000fe200078ec0ff */
[----:B------:R-:W-:Y:S01]  /*01e0*/  @P0 VIADD R4, R9, 0x400 ;  /* 0x0000040009040836 */ /* 0x000fe20000000000 */
[----:B------:R-:W-:Y:S01]  /*01f0*/  LEA.HI R15, R15, R12, RZ, 0xa ;  /* 0x0000000c0f0f7211 */ /* 0x000fe200078f50ff */
[----:B------:R-:W-:Y:S01]  /*0200*/  VIADD R9, R9, 0x301 ;  /* 0x0000030109097836 */ /* 0x000fe20000000000 */
[----:B0-----:R-:W-:Y:S02]  /*0210*/  LOP3.LUT R7, R13, 0x3ffffc00, RZ, 0xc0, !PT ;  /* 0x3ffffc000d077812 */ /* 0x001fe400078ec0ff */
[----:B------:R-:W-:-:S02]  /*0220*/  LOP3.LUT R15, R15, 0x3ffffc00, RZ, 0xc0, !PT ;  /* 0x3ffffc000f0f7812 */ /* 0x000fc400078ec0ff */
[----:B------:R-:W-:Y:S01]  /*0230*/  SHF.R.S32.HI R6, RZ, 0x1f, R9 ;  /* 0x0000001fff067819 */ /* 0x000fe20000011409 */
[----:B------:R-:W-:Y:S01]  /*0240*/  IMAD.IADD R7, R10, 0x1, -R7 ;  /* 0x000000010a077824 */ /* 0x000fe200078e0a07 */
[----:B-1----:R-:W-:Y:S02]  /*0250*/  ULEA UR4, UR5, UR4, 0x18 ;  /* 0x0000000405047291 */ /* 0x002fe4000f8ec0ff */
[----:B------:R-:W-:Y:S01]  /*0260*/  LEA.HI R13, R6, R9, RZ, 0xa ;  /* 0x00000009060d7211 */ /* 0x000fe200078f50ff */
[----:B------:R-:W-:Y:S02]  /*0270*/  IMAD.IADD R6, R8, 0x1, -R11 ;  /* 0x0000000108067824 */ /* 0x000fe400078e0a0b */
[----:B------:R-:W-:Y:S01]  /*0280*/  VIADD R11, R4, 0x100 ;  /* 0x00000100040b7836 */ /* 0x000fe20000000000 */
[----:B------:R-:W-:Y:S01]  /*0290*/  LOP3.LUT R10, R13, 0x3ffffc00, RZ, 0xc0, !PT ;  /* 0x3ffffc000d0a7812 */ /* 0x000fe200078ec0ff */
[----:B------:R-:W-:Y:S01]  /*02a0*/  IMAD.IADD R8, R12, 0x1, -R15 ;  /* 0x000000010c087824 */ /* 0x000fe200078e0a0f */
[----:B------:R-:W-:Y:S01]  /*02b0*/  LEA R6, R6, UR4, 0x2 ;  /* 0x0000000406067c11 */ /* 0x000fe2000f8e10ff */
[C---:B------:R-:W-:Y:S01]  /*02c0*/  VIADD R13, R4.reuse, 0x200 ;  /* 0x00000200040d7836 */ /* 0x040fe20000000000 */
[----:B------:R-:W-:Y:S01]  /*02d0*/  SHF.R.S32.HI R12, RZ, 0x1f, R11 ;  /* 0x0000001fff0c7819 */ /* 0x000fe2000001140b */
[----:B------:R-:W-:Y:S01]  /*02e0*/  IMAD.IADD R10, R9, 0x1, -R10 ;  /* 0x00000001090a7824 */ /* 0x000fe200078e0a0a */
[----:B------:R-:W-:Y:S01]  /*02f0*/  SHF.R.S32.HI R9, RZ, 0x1f, R4 ;  /* 0x0000001fff097819 */ /* 0x000fe20000011404 */
[----:B------:R-:W-:Y:S01]  /*0300*/  VIADD R15, R4, 0x300 ;  /* 0x00000300040f7836 */ /* 0x000fe20000000000 */
[----:B------:R-:W-:-:S02]  /*0310*/  LEA.HI R12, R12, R11, RZ, 0xa ;  /* 0x0000000b0c0c7211 */ /* 0x000fc400078f50ff */
[----:B------:R-:W-:Y:S02]  /*0320*/  LEA R7, R7, UR4, 0x2 ;  /* 0x0000000407077c11 */ /* 0x000fe4000f8e10ff */
[----:B------:R-:W-:Y:S02]  /*0330*/  LOP3.LUT R12, R12, 0x3ffffc00, RZ, 0xc0, !PT ;  /* 0x3ffffc000c0c7812 */ /* 0x000fe400078ec0ff */
[----:B------:R-:W-:Y:S02]  /*0340*/  LEA R10, R10, UR4, 0x2 ;  /* 0x000000040a0a7c11 */ /* 0x000fe4000f8e10ff */
[----:B------:R-:W-:Y:S01]  /*0350*/  SHF.R.S32.HI R14, RZ, 0x1f, R13 ;  /* 0x0000001fff0e7819 */ /* 0x000fe2000001140d */
[----:B------:R-:W-:Y:S01]  /*0360*/  IMAD.IADD R12, R11, 0x1, -R12 ;  /* 0x000000010b0c7824 */ /* 0x000fe200078e0a0c */
[----:B------:R-:W-:Y:S02]  /*0370*/  LEA.HI R11, R9, R4, RZ, 0xa ;  /* 0x00000004090b7211 */ /* 0x000fe400078f50ff */
[----:B------:R-:W-:-:S02]  /*0380*/  LEA R9, R8, UR4, 0x2 ;  /* 0x0000000408097c11 */ /* 0x000fc4000f8e10ff */
[----:B------:R-:W-:Y:S02]  /*0390*/  SHF.R.S32.HI R16, RZ, 0x1f, R15 ;  /* 0x0000001fff107819 */ /* 0x000fe4000001140f */
[----:B------:R-:W-:Y:S02]  /*03a0*/  LEA.HI R14, R14, R13, RZ, 0xa ;  /* 0x0000000d0e0e7211 */ /* 0x000fe400078f50ff */
[----:B------:R-:W-:Y:S02]  /*03b0*/  LEA.HI R16, R16, R15, RZ, 0xa ;  /* 0x0000000f10107211 */ /* 0x000fe400078f50ff */
[----:B------:R-:W-:Y:S02]  /*03c0*/  LOP3.LUT R11, R11, 0x3ffffc00, RZ, 0xc0, !PT ;  /* 0x3ffffc000b0b7812 */ /* 0x000fe400078ec0ff */
[----:B------:R-:W-:Y:S02]  /*03d0*/  LOP3.LUT R14, R14, 0x3ffffc00, RZ, 0xc0, !PT ;  /* 0x3ffffc000e0e7812 */ /* 0x000fe400078ec0ff */
[----:B------:R-:W-:Y:S01]  /*03e0*/  LOP3.LUT R16, R16, 0x3ffffc00, RZ, 0xc0, !PT ;  /* 0x3ffffc0010107812 */ /* 0x000fe200078ec0ff */
[----:B------:R-:W-:Y:S01]  /*03f0*/  IMAD.IADD R11, R4, 0x1, -R11 ;  /* 0x00000001040b7824 */ /* 0x000fe200078e0a0b */
[----:B------:R-:W-:Y:S01]  /*0400*/  LEA R12, R12, UR4, 0x2 ;  /* 0x000000040c0c7c11 */ /* 0x000fe2000f8e10ff */
[----:B------:R-:W-:-:S02]  /*0410*/  IMAD.IADD R14, R13, 0x1, -R14 ;  /* 0x000000010d0e7824 */ /* 0x000fc400078e0a0e */
[----:B------:R-:W-:Y:S01]  /*0420*/  IMAD.IADD R16, R15, 0x1, -R16 ;  /* 0x000000010f107824 */ /* 0x000fe200078e0a10 */
[----:B------:R-:W-:Y:S02]  /*0430*/  LEA R11, R11, UR4, 0x2 ;  /* 0x000000040b0b7c11 */ /* 0x000fe4000f8e10ff */
[----:B------:R-:W-:Y:S02]  /*0440*/  LEA R14, R14, UR4, 0x2 ;  /* 0x000000040e0e7c11 */ /* 0x000fe4000f8e10ff */
[----:B------:R-:W-:Y:S01]  /*0450*/  LEA R16, R16, UR4, 0x2 ;  /* 0x0000000410107c11 */ /* 0x000fe2000f8e10ff */
[----:B--2---:R-:W-:Y:S04]  /*0460*/  STS [R6], R3 ;  /* 0x0000000306007388 */ /* 0x004fe80000000800 */
[----:B---3--:R-:W-:Y:S04]  /*0470*/  STS [R7], R0 ;  /* 0x0000000007007388 */ /* 0x008fe80000000800 */
[----:B----4-:R0:W-:Y:S04]  /*0480*/  STS [R9], R2 ;  /* 0x0000000209007388 */ /* 0x0101e80000000800 */
[----:B-----5:R1:W-:Y:S01]  /*0490*/  STS [R10], R5 ;  /* 0x000000050a007388 */ /* 0x0203e20000000800 */
[----:B------:R-:W-:Y:S08]  /*04a0*/  BAR.SYNC.DEFER_BLOCKING 0x0 ;  /* 0x0000000000007b1d */ /* 0x000ff00000010000 */
[----:B0-----:R-:W1:Y:S01]  /*04b0*/  LDC.64 R2, c[0x0][0x388] ;  /* 0x0000e200ff027b82 */ /* 0x001e620000000a00 */
[----:B------:R-:W0:Y:S04]  /*04c0*/  LDS R13, [R12] ;  /* 0x000000000c0d7984 */ /* 0x000e280000000800 */
[----:B------:R-:W2:Y:S01]  /*04d0*/  LDS R15, [R14] ;  /* 0x000000000e0f7984 */ /* 0x000ea20000000800 */
[----:B-1----:R-:W-:-:S03]  /*04e0*/  IMAD.WIDE R4, R4, 0x4, R2 ;  /* 0x0000000404047825 */ /* 0x002fc600078e0202 */
[----:B------:R-:W1:Y:S04]  /*04f0*/  LDS R11, [R11] ;  /* 0x000000000b0b7984 */ /* 0x000e680000000800 */
[----:B------:R-:W3:Y:S04]  /*0500*/  LDS R7, [R16] ;  /* 0x0000000010077984 */ /* 0x000ee80000000800 */
[----:B0-----:R-:W-:Y:S04]  /*0510*/  STG.E desc[UR6][R4.64+0x400], R13 ;  /* 0x0004000d04007986 */ /* 0x001fe8000c101906 */
[----:B--2---:R-:W-:Y:S04]  /*0520*/  STG.E desc[UR6][R4.64+0x800], R15 ;  /* 0x0008000f04007986 */ /* 0x004fe8000c101906 */
[----:B-1----:R-:W-:Y:S04]  /*0530*/  STG.E desc[UR6][R4.64], R11 ;  /* 0x0000000b04007986 */ /* 0x002fe8000c101906 */
[----:B---3--:R-:W-:Y:S01]  /*0540*/  STG.E desc[UR6][R4.64+0xc00], R7 ;  /* 0x000c000704007986 */ /* 0x008fe2000c101906 */
[----:B------:R-:W-:Y:S05]  /*0550*/  EXIT ;  /* 0x000000000000794d */ /* 0x000fea0003800000 */
.L_x_0:
[----:B------:R-:W-:-:S00]  /*0560*/  BRA `(.L_x_0) ;  /* 0xfffffffc00fc7947 */ /* 0x000fc0000383ffff */
[----:B------:R-:W-:-:S00]  /*0570*/  NOP ;  /* 0x0000000000007918 */ /* 0x000fc00000000000 */
        /* <DEDUP_REMOVED lines=8> */
.L_x_7:


//--------------------- .text._Z14rollKernelSmemPKfPfjiP3SOA --------------------------
	.section	.text._Z14rollKernelSmemPKfPfjiP3SOA,"ax",@progbits
	.align	128
        .global         _Z14rollKernelSmemPKfPfjiP3SOA
        .type           _Z14rollKernelSmemPKfPfjiP3SOA,@function
        .size           _Z14rollKernelSmemPKfPfjiP3SOA,(.L_x_8 - _Z14rollKernelSmemPKfPfjiP3SOA)
        .other          _Z14rollKernelSmemPKfPfjiP3SOA,@"STO_CUDA_ENTRY STV_DEFAULT"
_Z14rollKernelSmemPKfPfjiP3SOA:
.text._Z14rollKernelSmemPKfPfjiP3SOA:
[----:B------:R-:W-:Y:S01]  /*0000*/  LDC R1, c[0x0][0x37c] ;  /* 0x0000df00ff017b82 */ /* 0x000fe20000000800 */
[----:B------:R-:W0:Y:S07]  /*0010*/  S2R R3, SR_TID.X ;  /* 0x0000000000037919 */ /* 0x000e2e0000002100 */
[----:B------:R-:W1:Y:S01]  /*0020*/  S2UR UR8, SR_CTAID.X ;  /* 0x00000000000879c3 */ /* 0x000e620000002500 */
[----:B------:R-:W2:Y:S07]  /*0030*/  LDCU UR4, c[0x0][0x390] ;  /* 0x00007200ff0477ac */ /* 0x000eae0008000800 */
[----:B------:R-:W1:Y:S02]  /*0040*/  LDC R0, c[0x0][0x360] ;  /* 0x0000d800ff007b82 */ /* 0x000e640000000800 */
[----:B-1----:R-:W-:-:S04]  /*0050*/  IMAD R0, R0, UR8, RZ ;  /* 0x0000000800007c24 */ /* 0x002fc8000f8e02ff */
[----:B0-----:R-:W-:-:S05]  /*0060*/  IMAD R0, R0, 0x4, R3 ;  /* 0x0000000400007824 */ /* 0x001fca00078e0203 */
[----:B--2---:R-:W-:-:S13]  /*0070*/  ISETP.GE.U32.AND P0, PT, R0, UR4, PT ;  /* 0x0000000400007c0c */ /* 0x004fda000bf06070 */
[----:B------:R-:W-:Y:S05]  /*0080*/  @P0 EXIT ;  /* 0x000000000000094d */ /* 0x000fea0003800000 */
[----:B------:R-:W0:Y:S01]  /*0090*/  LDC.64 R2, c[0x0][0x398] ;  /* 0x0000e600ff027b82 */ /* 0x000e220000000a00 */
[----:B------:R-:W0:Y:S07]  /*00a0*/  LDCU.64 UR6, c[0x0][0x358] ;  /* 0x00006b00ff0677ac */ /* 0x000e2e0008000a00 */
[----:B------:R-:W1:Y:S01]  /*00b0*/  LDC.64 R8, c[0x0][0x380] ;  /* 0x0000e000ff087b82 */ /* 0x000e620000000a00 */
[----:B0-----:R-:W2:Y:S01]  /*00c0*/  LDG.E R11, desc[UR6][R2.64+0x4] ;  /* 0x00000406020b7981 */ /* 0x001ea2000c1e1900 */
[----:B-1----:R-:W-:-:S05]  /*00d0*/  IMAD.WIDE R8, R0, 0x4, R8 ;  /* 0x0000000400087825 */ /* 0x002fca00078e0208 */
[----:B------:R-:W3:Y:S04]  /*00e0*/  LDG.E R6, desc[UR6][R8.64] ;  /* 0x0000000608067981 */ /* 0x000ee8000c1e1900 */
[----:B------:R-:W4:Y:S04]  /*00f0*/  LDG.E R5, desc[UR6][R8.64+0x400] ;  /* 0x0004000608057981 */ /* 0x000f28000c1e1900 */
[----:B------:R-:W5:Y:S04]  /*0100*/  LDG.E R4, desc[UR6][R8.64+0x800] ;  /* 0x0008000608047981 */ /* 0x000f68000c1e1900 */
[----:B------:R0:W5:Y:S01]  /*0110*/  LDG.E R7, desc[UR6][R8.64+0xc00] ;  /* 0x000c000608077981 */ /* 0x000162000c1e1900 */
[----:B------:R-:W1:Y:S01]  /*0120*/  S2UR UR5, SR_CgaCtaId ;  /* 0x00000000000579c3 */ /* 0x000e620000008800 */
[----:B------:R-:W-:-:S02]  /*0130*/  UMOV UR4, 0x400 ;  /* 0x0000040000047882 */ /* 0x000fc40000000000 */
[----:B-1----:R-:W-:Y:S01]  /*0140*/  ULEA UR4, UR5, UR4, 0x18 ;  /* 0x0000000405047291 */ /* 0x002fe2000f8ec0ff */
[----:B--2---:R-:W-:-:S04]  /*0150*/  IMAD.IADD R11, R0, 0x1, R11 ;  /* 0x00000001000b7824 */ /* 0x004fc800078e020b */
[C---:B------:R-:W-:Y:S01]  /*0160*/  VIADD R12, R11.reuse, 0x100 ;  /* 0x000001000b0c7836 */ /* 0x040fe20000000000 */
[----:B------:R-:W-:Y:S01]  /*0170*/  SHF.R.S32.HI R10, RZ, 0x1f, R11 ;  /* 0x0000001fff0a7819 */ /* 0x000fe2000001140b */
[C---:B------:R-:W-:Y:S02]  /*0180*/  VIADD R14, R11.reuse, 0x200 ;  /* 0x000002000b0e7836 */ /* 0x040fe40000000000 */
[----:B------:R-:W-:Y:S01]  /*0190*/  VIADD R16, R11, 0x300 ;  /* 0x000003000b107836 */ /* 0x000fe20000000000 */
[----:B------:R-:W-:Y:S02]  /*01a0*/  SHF.R.S32.HI R13, RZ, 0x1f, R12 ;  /* 0x0000001fff0d7819 */ /* 0x000fe4000001140c */
[----:B------:R-:W-:Y:S02]  /*01b0*/  SHF.R.S32.HI R15, RZ, 0x1f, R14 ;  /* 0x0000001fff0f7819 */ /* 0x000fe4000001140e */
[----:B0-----:R-:W-:Y:S02]  /*01c0*/  SHF.R.S32.HI R9, RZ, 0x1f, R16 ;  /* 0x0000001fff097819 */ /* 0x001fe40000011410 */
[----:B------:R-:W-:-:S02]  /*01d0*/  LEA.HI R10, R10, R11, RZ, 0xa ;  /* 0x0000000b0a0a7211 */ /* 0x000fc400078f50ff */
[----:B------:R-:W-:Y:S02]  /*01e0*/  LEA.HI R13, R13, R12, RZ, 0xa ;  /* 0x0000000c0d0d7211 */ /* 0x000fe400078f50ff */
[----:B------:R-:W-:Y:S02]  /*01f0*/  LEA.HI R15, R15, R14, RZ, 0xa ;  /* 0x0000000e0f0f7211 */ /* 0x000fe400078f50ff */
[----:B------:R-:W-:Y:S02]  /*0200*/  LEA.HI R9, R9, R16, RZ, 0xa ;  /* 0x0000001009097211 */ /* 0x000fe400078f50ff */
[----:B------:R-:W-:Y:S02]  /*0210*/  LOP3.LUT R10, R10, 0x3ffffc00, RZ, 0xc0, !PT ;  /* 0x3ffffc000a0a7812 */ /* 0x000fe400078ec0ff */
[----:B------:R-:W-:Y:S02]  /*0220*/  LOP3.LUT R13, R13, 0x3ffffc00, RZ, 0xc0, !PT ;  /* 0x3ffffc000d0d7812 */ /* 0x000fe400078ec0ff */
[----:B------:R-:W-:Y:S01]  /*0230*/  LOP3.LUT R15, R15, 0x3ffffc00, RZ, 0xc0, !PT ;  /* 0x3ffffc000f0f7812 */ /* 0x000fe200078ec0ff */
[----:B------:R-:W-:Y:S01]  /*0240*/  IMAD.IADD R10, R11, 0x1, -R10 ;  /* 0x000000010b0a7824 */ /* 0x000fe200078e0a0a */
[----:B------:R-:W-:Y:S01]  /*0250*/  LOP3.LUT R9, R9, 0x3ffffc00, RZ, 0xc0, !PT ;  /* 0x3ffffc0009097812 */ /* 0x000fe200078ec0ff */
[----:B------:R-:W-:-:S02]  /*0260*/  IMAD.IADD R13, R12, 0x1, -R13 ;  /* 0x000000010c0d7824 */ /* 0x000fc400078e0a0d */
[----:B------:R-:W-:Y:S02]  /*0270*/  IMAD.IADD R15, R14, 0x1, -R15 ;  /* 0x000000010e0f7824 */ /* 0x000fe400078e0a0f */
[----:B------:R-:W-:Y:S01]  /*0280*/  IMAD.IADD R16, R16, 0x1, -R9 ;  /* 0x0000000110107824 */ /* 0x000fe200078e0a09 */
[----:B------:R-:W-:Y:S02]  /*0290*/  LEA R9, R10, UR4, 0x2 ;  /* 0x000000040a097c11 */ /* 0x000fe4000f8e10ff */
[----:B------:R-:W-:Y:S02]  /*02a0*/  LEA R8, R13, UR4, 0x2 ;  /* 0x000000040d087c11 */ /* 0x000fe4000f8e10ff */
[----:B------:R-:W-:Y:S01]  /*02b0*/  LEA R15, R15, UR4, 0x2 ;  /* 0x000000040f0f7c11 */ /* 0x000fe2000f8e10ff */
[----:B---3--:R0:W-:Y:S01]  /*02c0*/  STS [R9], R6 ;  /* 0x0000000609007388 */ /* 0x0081e20000000800 */
[----:B------:R-:W-:-:S03]  /*02d0*/  LEA R16, R16, UR4, 0x2 ;  /* 0x0000000410107c11 */ /* 0x000fc6000f8e10ff */
[----:B----4-:R-:W-:Y:S04]  /*02e0*/  STS [R8], R5 ;  /* 0x0000000508007388 */ /* 0x010fe80000000800 */
[----:B-----5:R1:W-:Y:S04]  /*02f0*/  STS [R15], R4 ;  /* 0x000000040f007388 */ /* 0x0203e80000000800 */
[----:B------:R2:W-:Y:S01]  /*0300*/  STS [R16], R7 ;  /* 0x0000000710007388 */ /* 0x0005e20000000800 */
[----:B------:R-:W-:Y:S06]  /*0310*/  BAR.SYNC.DEFER_BLOCKING 0x0 ;  /* 0x0000000000007b1d */ /* 0x000fec0000010000 */
[----:B------:R-:W3:Y:S04]  /*0320*/  LDG.E R10, desc[UR6][R2.64] ;  /* 0x00000006020a7981 */ /* 0x000ee8000c1e1900 */
[----:B------:R-:W4:Y:S01]  /*0330*/  LDG.E R11, desc[UR6][R2.64+0x20] ;  /* 0x00002006020b7981 */ /* 0x000f22000c1e1900 */
[----:B------:R-:W-:-:S06]  /*0340*/  ULOP3.LUT UR5, UR8, 0x3ff, URZ, 0xc0, !UPT ;  /* 0x000003ff08057892 */ /* 0x000fcc000f8ec0ff */
[----:B---3--:R-:W-:-:S05]  /*0350*/  VIADD R10, R10, UR5 ;  /* 0x000000050a0a7c36 */ /* 0x008fca0008000000 */
[----:B----4-:R-:W-:-:S13]  /*0360*/  ISETP.GE.AND P0, PT, R10, R11, PT ;  /* 0x0000000b0a00720c */ /* 0x010fda0003f06270 */
[----:B------:R-:W1:Y:S04]  /*0370*/  @P0 LDG.E R13, desc[UR6][R2.64+0x24] ;  /* 0x00002406020d0981 */ /* 0x000e68000c1e1900 */
[----:B0-----:R0:W3:Y:S01]  /*0380*/  @!P0 LDG.E R9, desc[UR6][R2.64+0x24] ;  /* 0x0000240602098981 */ /* 0x0010e2000c1e1900 */
[----:B------:R-:W-:Y:S01]  /*0390*/  @P0 IADD3 R11, PT, PT, -R11, 0x1, RZ ;  /* 0x000000010b0b0810 */ /* 0x000fe20007ffe1ff */
[----:B0-----:R-:W0:Y:S04]  /*03a0*/  LDC.64 R2, c[0x0][0x388] ;  /* 0x0000e200ff027b82 */ /* 0x001e280000000a00 */
[----:B-1----:R-:W-:-:S02]  /*03b0*/  @P0 IMAD R4, R13, R11, R0 ;  /* 0x0000000b0d040224 */ /* 0x002fc400078e0200 */
[----:B---3--:R-:W-:-:S04]  /*03c0*/  @!P0 IMAD.IADD R4, R0, 0x1, R9 ;  /* 0x0000000100048824 */ /* 0x008fc800078e0209 */
[C---:B------:R-:W-:Y:S01]  /*03d0*/  VIADD R0, R4.reuse, 0x100 ;  /* 0x0000010004007836 */ /* 0x040fe20000000000 */
[----:B------:R-:W-:Y:S01]  /*03e0*/  SHF.R.S32.HI R5, RZ, 0x1f, R4 ;  /* 0x0000001fff057819 */ /* 0x000fe20000011404 */
[C---:B------:R-:W-:Y:S02]  /*03f0*/  VIADD R6, R4.reuse, 0x200 ;  /* 0x0000020004067836 */ /* 0x040fe40000000000 */
[----:B------:R-:W-:Y:S01]  /*0400*/  VIADD R8, R4, 0x300 ;  /* 0x0000030004087836 */ /* 0x000fe20000000000 */
[----:B--2---:R-:W-:Y:S02]  /*0410*/  SHF.R.S32.HI R7, RZ, 0x1f, R0 ;  /* 0x0000001fff077819 */ /* 0x004fe40000011400 */
[----:B------:R-:W-:Y:S02]  /*0420*/  SHF.R.S32.HI R9, RZ, 0x1f, R6 ;  /* 0x0000001fff097819 */ /* 0x000fe40000011406 */
[----:B------:R-:W-:Y:S02]  /*0430*/  SHF.R.S32.HI R11, RZ, 0x1f, R8 ;  /* 0x0000001fff0b7819 */ /* 0x000fe40000011408 */
        /* <DEDUP_REMOVED lines=10> */
[----:B------:R-:W-:Y:S01]  /*04e0*/  IMAD.IADD R5, R4, 0x1, -R5 ;  /* 0x0000000104057824 */ /* 0x000fe200078e0a05 */
[----:B------:R-:W-:Y:S01]  /*04f0*/  LEA R6, R7, UR4, 0x2 ;  /* 0x0000000407067c11 */ /* 0x000fe2000f8e10ff */
[----:B------:R-:W-:Y:S01]  /*0500*/  IMAD.IADD R11, R8, 0x1, -R11 ;  /* 0x00000001080b7824 */ /* 0x000fe200078e0a0b */
[----:B------:R-:W-:Y:S02]  /*0510*/  LEA R8, R9, UR4, 0x2 ;  /* 0x0000000409087c11 */ /* 0x000fe4000f8e10ff */
[----:B------:R-:W-:Y:S01]  /*0520*/  LEA R0, R5, UR4, 0x2 ;  /* 0x0000000405007c11 */ /* 0x000fe2000f8e10ff */
[----:B------:R-:W1:Y:S01]  /*0530*/  LDS R9, [R6] ;  /* 0x0000000006097984 */ /* 0x000e620000000800 */
[----:B------:R-:W-:Y:S01]  /*0540*/  LEA R10, R11, UR4, 0x2 ;  /* 0x000000040b0a7c11 */ /* 0x000fe2000f8e10ff */
[----:B0-----:R-:W-:Y:S02]  /*0550*/  IMAD.WIDE R4, R4, 0x4, R2 ;  /* 0x0000000404047825 */ /* 0x001fe400078e0202 */
[----:B------:R-:W0:Y:S04]  /*0560*/  LDS R11, [R8] ;  /* 0x00000000080b7984 */ /* 0x000e280000000800 */
[----:B------:R-:W2:Y:S04]  /*0570*/  LDS R7, [R0] ;  /* 0x0000000000077984 */ /* 0x000ea80000000800 */
[----:B------:R-:W3:Y:S04]  /*0580*/  LDS R13, [R10] ;  /* 0x000000000a0d7984 */ /* 0x000ee80000000800 */
[----:B-1----:R-:W-:Y:S04]  /*0590*/  STG.E desc[UR6][R4.64+0x400], R9 ;  /* 0x0004000904007986 */ /* 0x002fe8000c101906 */
[----:B0-----:R-:W-:Y:S04]  /*05a0*/  STG.E desc[UR6][R4.64+0x800], R11 ;  /* 0x0008000b04007986 */ /* 0x001fe8000c101906 */
[----:B--2---:R-:W-:Y:S04]  /*05b0*/  STG.E desc[UR6][R4.64], R7 ;  /* 0x0000000704007986 */ /* 0x004fe8000c101906 */
[----:B---3--:R-:W-:Y:S01]  /*05c0*/  STG.E desc[UR6][R4.64+0xc00], R13 ;  /* 0x000c000d04007986 */ /* 0x008fe2000c101906 */
[----:B------:R-:W-:Y:S05]  /*05d0*/  EXIT ;  /* 0x000000000000794d */ /* 0x000fea0003800000 */
.L_x_1:
        /* <DEDUP_REMOVED lines=10> */
.L_x_8:


//--------------------- .text._Z10rollKernelPKfPfiiP3SOA --------------------------
	.section	.text._Z10rollKernelPKfPfiiP3SOA,"ax",@progbits
	.align	128
        .global         _Z10rollKernelPKfPfiiP3SOA
        .type           _Z10rollKernelPKfPfiiP3SOA,@function
        .size           _Z10rollKernelPKfPfiiP3SOA,(.L_x_9 - _Z10rollKernelPKfPfiiP3SOA)
        .other          _Z10rollKernelPKfPfiiP3SOA,@"STO_CUDA_ENTRY STV_DEFAULT"
_Z10rollKernelPKfPfiiP3SOA:
.text._Z10rollKernelPKfPfiiP3SOA:
[----:B------:R-:W-:Y:S01]  /*0000*/  LDC R1, c[0x0][0x37c] ;  /* 0x0000df00ff017b82 */ /* 0x000fe20000000800 */
[----:B------:R-:W0:Y:S07]  /*0010*/  S2R R0, SR_TID.X ;  /* 0x0000000000007919 */ /* 0x000e2e0000002100 */
[----:B------:R-:W0:Y:S01]  /*0020*/  S2UR UR4, SR_CTAID.X ;  /* 0x00000000000479c3 */ /* 0x000e220000002500 */
[----:B------:R-:W1:Y:S07]  /*0030*/  LDCU UR5, c[0x0][0x390] ;  /* 0x00007200ff0577ac */ /* 0x000e6e0008000800 */
[----:B------:R-:W0:Y:S02]  /*0040*/  LDC R3, c[0x0][0x360] ;  /* 0x0000d800ff037b82 */ /* 0x000e240000000800 */
[----:B0-----:R-:W-:-:S05]  /*0050*/  IMAD R0, R3, UR4, R0 ;  /* 0x0000000403007c24 */ /* 0x001fca000f8e0200 */
[----:B-1----:R-:W-:-:S13]  /*0060*/  ISETP.GE.AND P0, PT, R0, UR5, PT ;  /* 0x0000000500007c0c */ /* 0x002fda000bf06270 */
[----:B------:R-:W-:Y:S05]  /*0070*/  @P0 EXIT ;  /* 0x000000000000094d */ /* 0x000fea0003800000 */
[----:B------:R-:W0:Y:S01]  /*0080*/  LDCU UR6, c[0x0][0x394] ;  /* 0x00007280ff0677ac */ /* 0x000e220008000800 */
[----:B------:R-:W-:Y:S01]  /*0090*/  IMAD.MOV.U32 R16, RZ, RZ, R0 ;  /* 0x000000ffff107224 */ /* 0x000fe200078e0000 */
[----:B------:R-:W1:Y:S01]  /*00a0*/  LDCU.64 UR10, c[0x0][0x358] ;  /* 0x00006b00ff0a77ac */ /* 0x000e620008000a00 */
[----:B0-----:R-:W-:-:S09]  /*00b0*/  UISETP.NE.AND UP0, UPT, UR6, URZ, UPT ;  /* 0x000000ff0600728c */ /* 0x001fd2000bf05270 */
[----:B-1----:R-:W-:Y:S05]  /*00c0*/  BRA.U !UP0, `(.L_x_2) ;  /* 0x0000001908e87547 */ /* 0x002fea000b800000 */
[----:B------:R-:W0:Y:S01]  /*00d0*/  LDCU UR8, c[0x0][0x394] ;  /* 0x00007280ff0877ac */ /* 0x000e220008000800 */
[----:B------:R-:W-:Y:S01]  /*00e0*/  IMAD.MOV.U32 R16, RZ, RZ, R0 ;  /* 0x000000ffff107224 */ /* 0x000fe200078e0000 */
[----:B------:R-:W-:Y:S01]  /*00f0*/  UISETP.GE.U32.AND UP0, UPT, UR6, 0x4, UPT ;  /* 0x000000040600788c */ /* 0x000fe2000bf06070 */
[----:B------:R-:W-:Y:S01]  /*0100*/  UMOV UR4, URZ ;  /* 0x000000ff00047c82 */ /* 0x000fe20008000000 */
[----:B------:R-:W-:Y:S01]  /*0110*/  UMOV UR5, URZ ;  /* 0x000000ff00057c82 */ /* 0x000fe20008000000 */
[----:B0-----:R-:W-:-:S06]  /*0120*/  ULOP3.LUT UP1, UR9, UR8, 0x3, URZ, 0xc0, !UPT ;  /* 0x0000000308097892 */ /* 0x001fcc000f82c0ff */
[----:B------:R-:W-:Y:S06]  /*0130*/  BRA.U !UP0, `(.L_x_3) ;  /* 0x0000000d08c47547 */ /* 0x000fec000b800000 */
[----:B------:R-:W0:Y:S01]  /*0140*/  LDCU.64 UR4, c[0x0][0x398] ;  /* 0x00007300ff0477ac */ /* 0x000e220008000a00 */
[----:B------:R-:W1:Y:S01]  /*0150*/  LDC.64 R2, c[0x0][0x398] ;  /* 0x0000e600ff027b82 */ /* 0x000e620000000a00 */
[----:B------:R-:W-:Y:S01]  /*0160*/  IABS R12, R0 ;  /* 0x00000000000c7213 */ /* 0x000fe20000000000 */
[----:B------:R-:W-:Y:S01]  /*0170*/  IMAD.MOV.U32 R16, RZ, RZ, R0 ;  /* 0x000000ffff107224 */ /* 0x000fe200078e0000 */
[----:B------:R-:W-:Y:S02]  /*0180*/  ULOP3.LUT UR6, UR6, 0xfffffffc, URZ, 0xc0, !UPT ;  /* 0xfffffffc06067892 */ /* 0x000fe4000f8ec0ff */
[----:B0-----:R-:W-:-:S04]  /*0190*/  UIADD3 UR4, UP0, UPT, UR4, 0xc, URZ ;  /* 0x0000000c04047890 */ /* 0x001fc8000ff1e0ff */
[----:B------:R-:W-:Y:S02]  /*01a0*/  UIADD3.X UR7, UPT, UPT, URZ, UR5, URZ, UP0, !UPT ;  /* 0x00000005ff077290 */ /* 0x000fe400087fe4ff */
[----:B------:R-:W-:Y:S01]  /*01b0*/  USHF.R.S32.HI UR5, URZ, 0x1f, UR6 ;  /* 0x0000001fff057899 */ /* 0x000fe20008011406 */
[----:B------:R-:W-:Y:S01]  /*01c0*/  MOV R4, UR4 ;  /* 0x0000000400047c02 */ /* 0x000fe20008000f00 */
[----:B------:R-:W-:Y:S02]  /*01d0*/  UMOV UR4, UR6 ;  /* 0x0000000600047c82 */ /* 0x000fe40008000000 */
[----:B------:R-:W-:-:S03]  /*01e0*/  IMAD.U32 R5, RZ, RZ, UR7 ;  /* 0x00000007ff057e24 */ /* 0x000fc6000f8e00ff */
[----:B------:R-:W-:-:S05]  /*01f0*/  UMOV UR7, UR5 ;  /* 0x0000000500077c82 */ /* 0x000fca0008000000 */
.L_x_4:
[----:B------:R-:W1:Y:S04]  /*0200*/  LDG.E R17, desc[UR10][R4.64+-0x4] ;  /* 0xfffffc0a04117981 */ /* 0x000e68000c1e1900 */
[----:B------:R-:W2:Y:S04]  /*0210*/  LDG.E R13, desc[UR10][R4.64] ;  /* 0x0000000a040d7981 */ /* 0x000ea8000c1e1900 */
[----:B------:R-:W3:Y:S01]  /*0220*/  LDG.E R29, desc[UR10][R4.64+0x4] ;  /* 0x0000040a041d7981 */ /* 0x000ee2000c1e1900 */
[----:B-1----:R-:W-:-:S05]  /*0230*/  IMAD.WIDE R6, R17, 0x4, R2 ;  /* 0x0000000411067825 */ /* 0x002fca00078e0202 */
[----:B------:R-:W4:Y:S01]  /*0240*/  LDG.E R19, desc[UR10][R6.64+0x10] ;  /* 0x0000100a06137981 */ /* 0x000f22000c1e1900 */
[----:B--2---:R-:W-:-:S03]  /*0250*/  IMAD.WIDE R8, R13, 0x4, R2 ;  /* 0x000000040d087825 */ /* 0x004fc600078e0202 */
[----:B------:R-:W2:Y:S04]  /*0260*/  LDG.E R14, desc[UR10][R6.64+0x1c] ;  /* 0x00001c0a060e7981 */ /* 0x000ea8000c1e1900 */
[----:B------:R-:W5:Y:S04]  /*0270*/  LDG.E R15, desc[UR10][R8.64+0x10] ;  /* 0x0000100a080f7981 */ /* 0x000f68000c1e1900 */
[----:B------:R-:W3:Y:S01]  /*0280*/  LDG.E R20, desc[UR10][R8.64+0x1c] ;  /* 0x00001c0a08147981 */ /* 0x000ee2000c1e1900 */
[----:B------:R-:W-:Y:S02]  /*0290*/  IABS R28, R0 ;  /* 0x00000000001c7213 */ /* 0x000fe40000000000 */
[----:B----4-:R-:W-:-:S04]  /*02a0*/  IABS R23, R19 ;  /* 0x0000001300177213 */ /* 0x010fc80000000000 */
[----:B------:R-:W0:Y:S01]  /*02b0*/  I2F.RP R24, R23 ;  /* 0x0000001700187306 */ /* 0x000e220000209400 */
[----:B--2---:R-:W-:Y:S02]  /*02c0*/  IABS R21, R14 ;  /* 0x0000000e00157213 */ /* 0x004fe40000000000 */
[----:B-----5:R-:W-:-:S05]  /*02d0*/  IABS R22, R15 ;  /* 0x0000000f00167213 */ /* 0x020fca0000000000 */
[----:B------:R-:W1:Y:S01]  /*02e0*/  I2F.RP R25, R21 ;  /* 0x0000001500197306 */ /* 0x000e620000209400 */
[----:B---3--:R-:W-:-:S07]  /*02f0*/  IABS R18, R20 ;  /* 0x0000001400127213 */ /* 0x008fce0000000000 */
[----:B0-----:R-:W0:Y:S08]  /*0300*/  MUFU.RCP R24, R24 ;  /* 0x0000001800187308 */ /* 0x001e300000001000 */
[----:B------:R-:W2:Y:S08]  /*0310*/  I2F.RP R26, R22 ;  /* 0x00000016001a7306 */ /* 0x000eb00000209400 */
[----:B-1----:R-:W1:Y:S08]  /*0320*/  MUFU.RCP R25, R25 ;  /* 0x0000001900197308 */ /* 0x002e700000001000 */
[----:B------:R-:W3:Y:S01]  /*0330*/  I2F.RP R27, R18 ;  /* 0x00000012001b7306 */ /* 0x000ee20000209400 */
[----:B0-----:R-:W-:-:S07]  /*0340*/  VIADD R10, R24, 0xffffffe ;  /* 0x0ffffffe180a7836 */ /* 0x001fce0000000000 */
[----:B--2---:R-:W0:Y:S01]  /*0350*/  MUFU.RCP R26, R26 ;  /* 0x0000001a001a7308 */ /* 0x004e220000001000 */
[----:B-1----:R-:W-:-:S07]  /*0360*/  VIADD R7, R25, 0xffffffe ;  /* 0x0ffffffe19077836 */ /* 0x002fce0000000000 */
[----:B------:R-:W1:Y:S08]  /*0370*/  F2I.FTZ.U32.TRUNC.NTZ R11, R10 ;  /* 0x0000000a000b7305 */ /* 0x000e70000021f000 */
[----:B---3--:R-:W2:Y:S01]  /*0380*/  MUFU.RCP R6, R27 ;  /* 0x0000001b00067308 */ /* 0x008ea20000001000 */
[----:B0-----:R-:W-:-:S07]  /*0390*/  IADD3 R8, PT, PT, R26, 0xffffffe, RZ ;  /* 0x0ffffffe1a087810 */ /* 0x001fce0007ffe0ff */
[----:B------:R-:W0:Y:S01]  /*03a0*/  F2I.FTZ.U32.TRUNC.NTZ R7, R7 ;  /* 0x0000000700077305 */ /* 0x000e22000021f000 */
[----:B-1----:R-:W-:Y:S02]  /*03b0*/  IMAD.MOV R24, RZ, RZ, -R11 ;  /* 0x000000ffff187224 */ /* 0x002fe400078e0a0b */
[----:B------:R-:W-:-:S05]  /*03c0*/  IMAD.MOV.U32 R10, RZ, RZ, RZ ;  /* 0x000000ffff0a7224 */ /* 0x000fca00078e00ff */
[----:B------:R-:W1:Y:S01]  /*03d0*/  F2I.FTZ.U32.TRUNC.NTZ R9, R8 ;  /* 0x0000000800097305 */ /* 0x000e62000021f000 */
[----:B------:R-:W-:Y:S02]  /*03e0*/  IMAD R25, R24, R23, RZ ;  /* 0x0000001718197224 */ /* 0x000fe400078e02ff */
[----:B--2---:R-:W-:Y:S02]  /*03f0*/  VIADD R6, R6, 0xffffffe ;  /* 0x0ffffffe06067836 */ /* 0x004fe40000000000 */
[----:B------:R-:W-:Y:S01]  /*0400*/  IMAD.HI.U32 R25, R11, R25, R10 ;  /* 0x000000190b197227 */ /* 0x000fe200078e000a */
[----:B0-----:R-:W-:Y:S02]  /*0410*/  IADD3 R10, PT, PT, RZ, -R7, RZ ;  /* 0x80000007ff0a7210 */ /* 0x001fe40007ffe0ff */
[----:B------:R0:W2:Y:S03]  /*0420*/  F2I.FTZ.U32.TRUNC.NTZ R11, R6 ;  /* 0x00000006000b7305 */ /* 0x0000a6000021f000 */
[----:B------:R-:W-:-:S02]  /*0430*/  IMAD R27, R10, R21, RZ ;  /* 0x000000150a1b7224 */ /* 0x000fc400078e02ff */
[----:B-1----:R-:W-:Y:S02]  /*0440*/  IMAD.MOV R26, RZ, RZ, -R9 ;  /* 0x000000ffff1a7224 */ /* 0x002fe400078e0a09 */
[----:B0-----:R-:W-:Y:S02]  /*0450*/  IMAD.MOV.U32 R6, RZ, RZ, RZ ;  /* 0x000000ffff067224 */ /* 0x001fe400078e00ff */
[----:B------:R-:W-:Y:S02]  /*0460*/  IMAD.MOV.U32 R8, RZ, RZ, RZ ;  /* 0x000000ffff087224 */ /* 0x000fe400078e00ff */
[----:B------:R-:W-:-:S04]  /*0470*/  IMAD.HI.U32 R24, R7, R27, R6 ;  /* 0x0000001b07187227 */ /* 0x000fc800078e0006 */
[----:B------:R-:W-:-:S04]  /*0480*/  IMAD R27, R26, R22, RZ ;  /* 0x000000161a1b7224 */ /* 0x000fc800078e02ff */
[----:B------:R-:W-:Y:S01]  /*0490*/  IMAD.HI.U32 R27, R9, R27, R8 ;  /* 0x0000001b091b7227 */ /* 0x000fe200078e0008 */
[----:B--2---:R-:W-:-:S03]  /*04a0*/  IADD3 R9, PT, PT, RZ, -R11, RZ ;  /* 0x8000000bff097210 */ /* 0x004fc60007ffe0ff */
[----:B------:R-:W-:-:S04]  /*04b0*/  IMAD.WIDE R6, R29, 0x4, R2 ;  /* 0x000000041d067825 */ /* 0x000fc800078e0202 */
[----:B------:R-:W-:Y:S01]  /*04c0*/  IMAD R9, R9, R18, RZ ;  /* 0x0000001209097224 */ /* 0x000fe200078e02ff */
[----:B------:R-:W2:Y:S01]  /*04d0*/  LDG.E R8, desc[UR10][R6.64+0x1c] ;  /* 0x00001c0a06087981 */ /* 0x000ea2000c1e1900 */
[----:B------:R-:W-:-:S04]  /*04e0*/  IMAD.MOV.U32 R10, RZ, RZ, RZ ;  /* 0x000000ffff0a7224 */ /* 0x000fc800078e00ff */
[----:B------:R-:W-:Y:S02]  /*04f0*/  IMAD.HI.U32 R11, R11, R9, R10 ;  /* 0x000000090b0b7227 */ /* 0x000fe400078e000a */
[----:B------:R0:W3:Y:S01]  /*0500*/  LDG.E R9, desc[UR10][R6.64+0x10] ;  /* 0x0000100a06097981 */ /* 0x0000e2000c1e1900 */
[----:B------:R-:W-:Y:S01]  /*0510*/  IABS R10, R19 ;  /* 0x00000013000a7213 */ /* 0x000fe20000000000 */
[----:B------:R-:W-:-:S04]  /*0520*/  IMAD.HI.U32 R25, R25, R12, RZ ;  /* 0x0000000c19197227 */ /* 0x000fc800078e00ff */
[----:B------:R-:W-:Y:S02]  /*0530*/  IMAD.MOV R26, RZ, RZ, -R10 ;  /* 0x000000ffff1a7224 */ /* 0x000fe400078e0a0a */
[----:B------:R-:W-:Y:S01]  /*0540*/  IMAD.MOV.U32 R12, RZ, RZ, R28 ;  /* 0x000000ffff0c7224 */ /* 0x000fe200078e001c */
[----:B------:R-:W4:Y:S03]  /*0550*/  LDG.E R10, desc[UR10][R4.64+-0xc] ;  /* 0xfffff40a040a7981 */ /* 0x000f26000c1e1900 */
[----:B------:R-:W-:-:S05]  /*0560*/  IMAD R26, R25, R26, R12 ;  /* 0x0000001a191a7224 */ /* 0x000fca00078e020c */
[----:B------:R-:W-:-:S13]  /*0570*/  ISETP.GT.U32.AND P2, PT, R23, R26, PT ;  /* 0x0000001a1700720c */ /* 0x000fda0003f44070 */
[----:B------:R-:W-:-:S04]  /*0580*/  @!P2 IADD3 R26, PT, PT, R26, -R23, RZ ;  /* 0x800000171a1aa210 */ /* 0x000fc80007ffe0ff */
[----:B------:R-:W-:Y:S02]  /*0590*/  ISETP.GE.U32.AND P1, PT, R26, R23, PT ;  /* 0x000000171a00720c */ /* 0x000fe40003f26070 */
[----:B------:R-:W5:Y:S01]  /*05a0*/  LDG.E R23, desc[UR10][R4.64+0x8] ;  /* 0x0000080a04177981 */ /* 0x000f62000c1e1900 */
[----:B0-----:R-:W-:Y:S01]  /*05b0*/  IABS R6, R15 ;  /* 0x0000000f00067213 */ /* 0x001fe20000000000 */
[----:B------:R-:W-:-:S04]  /*05c0*/  IMAD.HI.U32 R27, R27, R12, RZ ;  /* 0x0000000c1b1b7227 */ /* 0x000fc800078e00ff */
[----:B------:R-:W-:Y:S01]  /*05d0*/  IMAD.MOV R7, RZ, RZ, -R6 ;  /* 0x000000ffff077224 */ /* 0x000fe200078e0a06 */
[----:B------:R-:W-:-:S03]  /*05e0*/  LOP3.LUT R6, R0, R19, RZ, 0x3c, !PT ;  /* 0x0000001300067212 */ /* 0x000fc600078e3cff */
[----:B------:R-:W-:Y:S01]  /*05f0*/  IMAD R7, R27, R7, R12 ;  /* 0x000000071b077224 */ /* 0x000fe200078e020c */
[----:B------:R-:W-:Y:S01]  /*0600*/  ISETP.GE.AND P3, PT, R6, RZ, PT ;  /* 0x000000ff0600720c */ /* 0x000fe20003f66270 */
[----:B------:R-:W-:Y:S01]  /*0610*/  @!P2 VIADD R25, R25, 0x1 ;  /* 0x000000011919a836 */ /* 0x000fe20000000000 */
[----:B------:R-:W-:Y:S02]  /*0620*/  ISETP.NE.AND P2, PT, R19, RZ, PT ;  /* 0x000000ff1300720c */ /* 0x000fe40003f45270 */
[----:B------:R-:W-:Y:S02]  /*0630*/  ISETP.GT.U32.AND P4, PT, R22, R7, PT ;  /* 0x000000071600720c */ /* 0x000fe40003f84070 */
[----:B------:R-:W-:-:S05]  /*0640*/  @P1 IADD3 R25, PT, PT, R25, 0x1, RZ ;  /* 0x0000000119191810 */ /* 0x000fca0007ffe0ff */
[----:B------:R-:W-:-:S04]  /*0650*/  IMAD.MOV.U32 R6, RZ, RZ, R25 ;  /* 0x000000ffff067224 */ /* 0x000fc800078e0019 */
[----:B------:R-:W-:Y:S02]  /*0660*/  @!P3 IMAD.MOV R6, RZ, RZ, -R6 ;  /* 0x000000ffff06b224 */ /* 0x000fe400078e0a06 */
[----:B------:R-:W-:Y:S01]  /*0670*/  @!P4 IMAD.IADD R7, R7, 0x1, -R22 ;  /* 0x000000010707c824 */ /* 0x000fe200078e0a16 */
[----:B------:R-:W-:-:S04]  /*0680*/  @!P2 LOP3.LUT R6, RZ, R19, RZ, 0x33, !PT ;  /* 0x00000013ff06a212 */ /* 0x000fc800078e33ff */
[----:B------:R-:W-:Y:S02]  /*0690*/  ISETP.GE.U32.AND P0, PT, R7, R22, PT ;  /* 0x000000160700720c */ /* 0x000fe40003f06070 */
[----:B------:R-:W-:Y:S02]  /*06a0*/  IABS R22, R14 ;  /* 0x0000000e00167213 */ /* 0x000fe40000000000 */
[----:B------:R-:W-:-:S03]  /*06b0*/  IABS R7, R6 ;  /* 0x0000000600077213 */ /* 0x000fc60000000000 */
[----:B------:R-:W-:Y:S02]  /*06c0*/  IMAD.MOV R22, RZ, RZ, -R22 ;  /* 0x000000ffff167224 */ /* 0x000fe400078e0a16 */
[----:B------:R-:W-:-:S04]  /*06d0*/  IMAD.HI.U32 R24, R24, R7, RZ ;  /* 0x0000000718187227 */ /* 0x000fc800078e00ff */
[----:B------:R-:W-:Y:S01]  /*06e0*/  IMAD R24, R24, R22, R7 ;  /* 0x0000001618187224 */ /* 0x000fe200078e0207 */
[----:B------:R-:W-:Y:S02]  /*06f0*/  LOP3.LUT R7, R0, R15, RZ, 0x3c, !PT ;  /* 0x0000000f00077212 */ /* 0x000fe400078e3cff */
[----:B------:R-:W-:Y:S02]  /*0700*/  @!P4 IADD3 R27, PT, PT, R27, 0x1, RZ ;  /* 0x000000011b1bc810 */ /* 0x000fe40007ffe0ff */
[----:B------:R-:W-:Y:S02]  /*0710*/  ISETP.GE.AND P2, PT, R7, RZ, PT ;  /* 0x000000ff0700720c */ /* 0x000fe40003f46270 */
[----:B------:R-:W-:Y:S01]  /*0720*/  ISETP.NE.AND P1, PT, R15, RZ, PT ;  /* 0x000000ff0f00720c */ /* 0x000fe20003f25270 */
[----:B------:R-:W-:-:S04]  /*0730*/  @P0 VIADD R27, R27, 0x1 ;  /* 0x000000011b1b0836 */ /* 0x000fc80000000000 */
[----:B------:R-:W-:Y:S01]  /*0740*/  IMAD.MOV.U32 R22, RZ, RZ, R27 ;  /* 0x000000ffff167224 */ /* 0x000fe200078e001b */
[----:B------:R-:W-:-:S05]  /*0750*/  IABS R7, R20 ;  /* 0x0000001400077213 */ /* 0x000fca0000000000 */
[----:B------:R-:W-:Y:S02]  /*0760*/  @!P2 IMAD.MOV R22, RZ, RZ, -R22 ;  /* 0x000000ffff16a224 */ /* 0x000fe400078e0a16 */
[----:B------:R-:W-:-:S04]  /*0770*/  @!P1 LOP3.LUT R22, RZ, R15, RZ, 0x33, !PT ;  /* 0x0000000fff169212 */ /* 0x000fc800078e33ff */
[----:B------:R-:W-:Y:S02]  /*0780*/  IABS R26, R22 ;  /* 0x00000016001a7213 */ /* 0x000fe40000000000 */
[----:B------:R-:W-:-:S03]  /*0790*/  IADD3 R7, PT, PT, RZ, -R7, RZ ;  /* 0x80000007ff077210 */ /* 0x000fc60007ffe0ff */
[----:B------:R-:W-:-:S04]  /*07a0*/  IMAD.HI.U32 R11, R11, R26, RZ ;  /* 0x0000001a0b0b7227 */ /* 0x000fc800078e00ff */
[----:B------:R-:W-:Y:S01]  /*07b0*/  IMAD R11, R11, R7, R26 ;  /* 0x000000070b0b7224 */ /* 0x000fe200078e021a */
[----:B------:R-:W-:-:S13]  /*07c0*/  ISETP.GT.U32.AND P0, PT, R21, R24, PT ;  /* 0x000000181500720c */ /* 0x000fda0003f04070 */
[----:B------:R-:W-:-:S05]  /*07d0*/  @!P0 IMAD.IADD R24, R24, 0x1, -R21 ;  /* 0x0000000118188824 */ /* 0x000fca00078e0a15 */
[----:B------:R-:W-:Y:S02]  /*07e0*/  ISETP.GT.U32.AND P0, PT, R21, R24, PT ;  /* 0x000000181500720c */ /* 0x000fe40003f04070 */
[----:B------:R-:W-:Y:S01]  /*07f0*/  ISETP.GE.AND P2, PT, R6, RZ, PT ;  /* 0x000000ff0600720c */ /* 0x000fe20003f46270 */
[----:B------:R-:W-:-:S10]  /*0800*/  IMAD.MOV.U32 R6, RZ, RZ, RZ ;  /* 0x000000ffff067224 */ /* 0x000fd400078e00ff */
[----:B------:R-:W-:Y:S02]  /*0810*/  @!P0 IADD3 R24, PT, PT, R24, -R21, RZ ;  /* 0x8000001518188210 */ /* 0x000fe40007ffe0ff */
[----:B------:R-:W-:-:S03]  /*0820*/  ISETP.NE.AND P1, PT, R14, RZ, PT ;  /* 0x000000ff0e00720c */ /* 0x000fc60003f25270 */
[----:B------:R-:W-:Y:S01]  /*0830*/  @!P2 IMAD.MOV R24, RZ, RZ, -R24 ;  /* 0x000000ffff18a224 */ /* 0x000fe200078e0a18 */
[----:B---3--:R-:W-:-:S04]  /*0840*/  IABS R26, R9 ;  /* 0x00000009001a7213 */ /* 0x008fc80000000000 */
[----:B------:R-:W0:Y:S08]  /*0850*/  I2F.RP R25, R26 ;  /* 0x0000001a00197306 */ /* 0x000e300000209400 */
[----:B0-----:R-:W0:Y:S02]  /*0860*/  MUFU.RCP R25, R25 ;  /* 0x0000001900197308 */ /* 0x001e240000001000 */
[----:B0-----:R-:W-:-:S06]  /*0870*/  VIADD R7, R25, 0xffffffe ;  /* 0x0ffffffe19077836 */ /* 0x001fcc0000000000 */
[----:B------:R-:W0:Y:S02]  /*0880*/  F2I.FTZ.U32.TRUNC.NTZ R7, R7 ;  /* 0x0000000700077305 */ /* 0x000e24000021f000 */
[----:B0-----:R-:W-:-:S04]  /*0890*/  IMAD.MOV R27, RZ, RZ, -R7 ;  /* 0x000000ffff1b7224 */ /* 0x001fc800078e0a07 */
[----:B------:R-:W-:-:S04]  /*08a0*/  IMAD R21, R27, R26, RZ ;  /* 0x0000001a1b157224 */ /* 0x000fc800078e02ff */
[----:B------:R-:W-:Y:S01]  /*08b0*/  IMAD.HI.U32 R25, R7, R21, R6 ;  /* 0x0000001507197227 */ /* 0x000fe200078e0006 */
[----:B------:R-:W-:-:S05]  /*08c0*/  IABS R6, R9 ;  /* 0x0000000900067213 */ /* 0x000fca0000000000 */
[----:B------:R-:W-:Y:S02]  /*08d0*/  IMAD.MOV R7, RZ, RZ, -R6 ;  /* 0x000000ffff077224 */ /* 0x000fe400078e0a06 */
[----:B------:R-:W-:-:S04]  /*08e0*/  IMAD.HI.U32 R25, R25, R12, RZ ;  /* 0x0000000c19197227 */ /* 0x000fc800078e00ff */
[----:B------:R-:W-:-:S05]  /*08f0*/  IMAD R7, R25, R7, R12 ;  /* 0x0000000719077224 */ /* 0x000fca00078e020c */
[----:B------:R-:W-:Y:S02]  /*0900*/  ISETP.GT.U32.AND P3, PT, R26, R7, PT ;  /* 0x000000071a00720c */ /* 0x000fe40003f64070 */
[----:B--2---:R-:W-:-:S11]  /*0910*/  IABS R21, R8 ;  /* 0x0000000800157213 */ /* 0x004fd60000000000 */
[----:B------:R-:W-:-:S05]  /*0920*/  @!P3 IMAD.IADD R7, R7, 0x1, -R26 ;  /* 0x000000010707b824 */ /* 0x000fca00078e0a1a */
[----:B------:R-:W-:Y:S02]  /*0930*/  ISETP.GE.U32.AND P0, PT, R7, R26, PT ;  /* 0x0000001a0700720c */ /* 0x000fe40003f06070 */
[----:B------:R-:W0:Y:S08]  /*0940*/  I2F.RP R26, R21 ;  /* 0x00000015001a7306 */ /* 0x000e300000209400 */
[----:B0-----:R-:W0:Y:S01]  /*0950*/  MUFU.RCP R26, R26 ;  /* 0x0000001a001a7308 */ /* 0x001e220000001000 */
[----:B------:R-:W-:-:S02]  /*0960*/  @!P1 LOP3.LUT R24, RZ, R14, RZ, 0x33, !PT ;  /* 0x0000000eff189212 */ /* 0x000fc400078e33ff */
[----:B0-----:R-:W-:-:S05]  /*0970*/  IADD3 R6, PT, PT, R26, 0xffffffe, RZ ;  /* 0x0ffffffe1a067810 */ /* 0x001fca0007ffe0ff */
[----:B------:R0:W1:Y:S01]  /*0980*/  F2I.FTZ.U32.TRUNC.NTZ R7, R6 ;  /* 0x0000000600077305 */ /* 0x000062000021f000 */
[----:B----4-:R-:W-:Y:S02]  /*0990*/  IMAD.IADD R27, R24, 0x1, R10 ;  /* 0x00000001181b7824 */ /* 0x010fe400078e020a */
[----:B0-----:R-:W-:-:S03]  /*09a0*/  HFMA2 R6, -RZ, RZ, 0, 0 ;  /* 0x00000000ff067431 */ /* 0x001fc600000001ff */
[----:B------:R-:W-:Y:S01]  /*09b0*/  ISETP.GE.AND P1, PT, R27, R14, PT ;  /* 0x0000000e1b00720c */ /* 0x000fe20003f26270 */
[----:B-1----:R-:W-:-:S04]  /*09c0*/  IMAD.MOV R28, RZ, RZ, -R7 ;  /* 0x000000ffff1c7224 */ /* 0x002fc800078e0a07 */
[----:B------:R-:W-:-:S04]  /*09d0*/  IMAD R27, R28, R21, RZ ;  /* 0x000000151c1b7224 */ /* 0x000fc800078e02ff */
[----:B------:R-:W-:-:S04]  /*09e0*/  IMAD.HI.U32 R24, R7, R27, R6 ;  /* 0x0000001b07187227 */ /* 0x000fc800078e0006 */
[----:B-----5:R-:W-:-:S05]  /*09f0*/  IMAD.WIDE R6, R23, 0x4, R2 ;  /* 0x0000000417067825 */ /* 0x020fca00078e0202 */
[----:B------:R-:W2:Y:S01]  /*0a00*/  LDG.E R23, desc[UR10][R6.64+0x10] ;  /* 0x0000100a06177981 */ /* 0x000ea2000c1e1900 */
[----:B------:R-:W-:Y:S02]  /*0a10*/  SEL R27, R14, RZ, P1 ;  /* 0x000000ff0e1b7207 */ /* 0x000fe40000800000 */
[----:B------:R-:W-:Y:S01]  /*0a20*/  LOP3.LUT R14, R0, R9, RZ, 0x3c, !PT ;  /* 0x00000009000e7212 */ /* 0x000fe200078e3cff */
[----:B------:R0:W3:Y:S03]  /*0a30*/  LDG.E R26, desc[UR10][R6.64+0x1c] ;  /* 0x00001c0a061a7981 */ /* 0x0000e6000c1e1900 */
[----:B------:R-:W-:Y:S02]  /*0a40*/  ISETP.GE.AND P2, PT, R14, RZ, PT ;  /* 0x000000ff0e00720c */ /* 0x000fe40003f46270 */
[----:B------:R-:W4:Y:S01]  /*0a50*/  LDG.E R14, desc[UR10][R4.64+-0x8] ;  /* 0xfffff80a040e7981 */ /* 0x000f22000c1e1900 */
[----:B------:R-:W-:Y:S01]  /*0a60*/  ISETP.GT.U32.AND P1, PT, R18, R11, PT ;  /* 0x0000000b1200720c */ /* 0x000fe20003f24070 */
[----:B------:R-:W-:-:S12]  /*0a70*/  @!P3 VIADD R25, R25, 0x1 ;  /* 0x000000011919b836 */ /* 0x000fd80000000000 */
[----:B------:R-:W-:Y:S01]  /*0a80*/  @!P1 IMAD.IADD R11, R11, 0x1, -R18 ;  /* 0x000000010b0b9824 */ /* 0x000fe200078e0a12 */
[----:B------:R-:W-:Y:S02]  /*0a90*/  ISETP.NE.AND P1, PT, R9, RZ, PT ;  /* 0x000000ff0900720c */ /* 0x000fe40003f25270 */
[----:B------:R-:W-:Y:S02]  /*0aa0*/  @P0 IADD3 R25, PT, PT, R25, 0x1, RZ ;  /* 0x0000000119190810 */ /* 0x000fe40007ffe0ff */
[----:B------:R-:W-:-:S03]  /*0ab0*/  ISETP.GT.U32.AND P0, PT, R18, R11, PT ;  /* 0x0000000b1200720c */ /* 0x000fc60003f04070 */
[----:B------:R-:W-:Y:S01]  /*0ac0*/  @!P2 IMAD.MOV R25, RZ, RZ, -R25 ;  /* 0x000000ffff19a224 */ /* 0x000fe200078e0a19 */
[----:B0-----:R-:W-:-:S05]  /*0ad0*/  IABS R6, R8 ;  /* 0x0000000800067213 */ /* 0x001fca0000000000 */
[----:B------:R-:W-:-:S04]  /*0ae0*/  @!P1 LOP3.LUT R25, RZ, R9, RZ, 0x33, !PT ;  /* 0x00000009ff199212 */ /* 0x000fc800078e33ff */
[----:B------:R-:W-:Y:S01]  /*0af0*/  IABS R7, R25 ;  /* 0x0000001900077213 */ /* 0x000fe20000000000 */
[----:B------:R-:W-:Y:S01]  /*0b00*/  @!P0 IMAD.IADD R11, R11, 0x1, -R18 ;  /* 0x000000010b0b8824 */ /* 0x000fe200078e0a12 */
[----:B------:R-:W-:Y:S01]  /*0b10*/  ISETP.GE.AND P2, PT, R22, RZ, PT ;  /* 0x000000ff1600720c */ /* 0x000fe20003f46270 */
[----:B------:R-:W-:Y:S02]  /*0b20*/  IMAD.MOV R18, RZ, RZ, -R6 ;  /* 0x000000ffff127224 */ /* 0x000fe400078e0a06 */
[----:B------:R-:W-:-:S04]  /*0b30*/  IMAD.HI.U32 R24, R24, R7, RZ ;  /* 0x0000000718187227 */ /* 0x000fc800078e00ff */
[----:B------:R-:W-:Y:S01]  /*0b40*/  IMAD R18, R24, R18, R7 ;  /* 0x0000001218127224 */ /* 0x000fe200078e0207 */
[----:B------:R-:W-:-:S05]  /*0b50*/  ISETP.NE.AND P0, PT, R20, RZ, PT ;  /* 0x000000ff1400720c */ /* 0x000fca0003f05270 */
[----:B------:R-:W-:Y:S02]  /*0b60*/  @!P2 IMAD.MOV R11, RZ, RZ, -R11 ;  /* 0x000000ffff0ba224 */ /* 0x000fe400078e0a0b */
[----:B------:R-:W-:-:S06]  /*0b70*/  IMAD.IADD R10, R10, 0x1, -R27 ;  /* 0x000000010a0a7824 */ /* 0x000fcc00078e0a1b */
[----:B------:R-:W-:Y:S02]  /*0b80*/  @!P0 LOP3.LUT R11, RZ, R20, RZ, 0x33, !PT ;  /* 0x00000014ff0b8212 */ /* 0x000fe400078e33ff */
[----:B------:R-:W-:Y:S02]  /*0b90*/  ISETP.GE.AND P0, PT, R25, RZ, PT ;  /* 0x000000ff1900720c */ /* 0x000fe40003f06270 */
[----:B------:R-:W-:-:S13]  /*0ba0*/  ISETP.GT.U32.AND P4, PT, R21, R18, PT ;  /* 0x000000121500720c */ /* 0x000fda0003f84070 */
[----:B------:R-:W-:Y:S01]  /*0bb0*/  @!P4 IADD3 R18, PT, PT, R18, -R21, RZ ;  /* 0x800000151212c210 */ /* 0x000fe20007ffe0ff */
[----:B------:R-:W-:-:S04]  /*0bc0*/  UIADD3 UR6, UP0, UPT, UR6, -0x4, URZ ;  /* 0xfffffffc06067890 */ /* 0x000fc8000ff1e0ff */
[----:B------:R-:W-:Y:S02]  /*0bd0*/  UIADD3.X UR7, UPT, UPT, UR7, -0x1, URZ, UP0, !UPT ;  /* 0xffffffff07077890 */ /* 0x000fe400087fe4ff */
[----:B------:R-:W-:Y:S01]  /*0be0*/  UISETP.NE.U32.AND UP0, UPT, UR6, URZ, UPT ;  /* 0x000000ff0600728c */ /* 0x000fe2000bf05070 */
[----:B------:R-:W-:-:S03]  /*0bf0*/  IMAD R10, R19, R10, R16 ;  /* 0x0000000a130a7224 */ /* 0x000fc600078e0210 */
[----:B------:R-:W-:Y:S01]  /*0c00*/  UISETP.NE.AND.EX UP0, UPT, UR7, URZ, UPT, UP0 ;  /* 0x000000ff0700728c */ /* 0x000fe2000bf05300 */
[----:B--2---:R-:W-:-:S04]  /*0c10*/  IABS R22, R23 ;  /* 0x0000001700167213 */ /* 0x004fc80000000000 */
[----:B------:R-:W0:Y:S08]  /*0c20*/  I2F.RP R24, R22 ;  /* 0x0000001600187306 */ /* 0x000e300000209400 */
[----:B0-----:R-:W0:Y:S02]  /*0c30*/  MUFU.RCP R24, R24 ;  /* 0x0000001800187308 */ /* 0x001e240000001000 */
[----:B0-----:R-:W-:-:S06]  /*0c40*/  IADD3 R6, PT, PT, R24, 0xffffffe, RZ ;  /* 0x0ffffffe18067810 */ /* 0x001fcc0007ffe0ff */
[----:B------:R0:W1:Y:S01]  /*0c50*/  F2I.FTZ.U32.TRUNC.NTZ R7, R6 ;  /* 0x0000000600077305 */ /* 0x000062000021f000 */
[----:B----4-:R-:W-:-:S05]  /*0c60*/  IMAD.IADD R11, R11, 0x1, R14 ;  /* 0x000000010b0b7824 */ /* 0x010fca00078e020e */
[----:B------:R-:W-:Y:S02]  /*0c70*/  ISETP.GE.AND P1, PT, R11, R20, PT ;  /* 0x000000140b00720c */ /* 0x000fe40003f26270 */
[----:B0-----:R-:W-:Y:S01]  /*0c80*/  MOV R6, RZ ;  /* 0x000000ff00067202 */ /* 0x001fe20000000f00 */
[----:B-1----:R-:W-:-:S04]  /*0c90*/  IMAD.MOV R27, RZ, RZ, -R7 ;  /* 0x000000ffff1b7224 */ /* 0x002fc800078e0a07 */
[----:B------:R-:W-:-:S04]  /*0ca0*/  IMAD R11, R27, R22, RZ ;  /* 0x000000161b0b7224 */ /* 0x000fc800078e02ff */
[----:B------:R-:W-:Y:S01]  /*0cb0*/  IMAD.HI.U32 R7, R7, R11, R6 ;  /* 0x0000000b07077227 */ /* 0x000fe200078e0006 */
[----:B---3--:R-:W-:Y:S02]  /*0cc0*/  IABS R11, R26 ;  /* 0x0000001a000b7213 */ /* 0x008fe40000000000 */
[----:B------:R-:W-:Y:S02]  /*0cd0*/  IABS R25, R23 ;  /* 0x0000001700197213 */ /* 0x000fe40000000000 */
[----:B------:R-:W0:Y:S03]  /*0ce0*/  I2F.RP R24, R11 ;  /* 0x0000000b00187306 */ /* 0x000e260000209400 */
[----:B------:R-:W-:Y:S02]  /*0cf0*/  IMAD.MOV R27, RZ, RZ, -R25 ;  /* 0x000000ffff1b7224 */ /* 0x000fe400078e0a19 */
[----:B------:R-:W-:-:S04]  /*0d00*/  IMAD.HI.U32 R25, R7, R12, RZ ;  /* 0x0000000c07197227 */ /* 0x000fc800078e00ff */
[----:B------:R-:W-:Y:S01]  /*0d10*/  IMAD R27, R25, R27, R12 ;  /* 0x0000001b191b7224 */ /* 0x000fe200078e020c */
[----:B0-----:R-:W0:Y:S04]  /*0d20*/  MUFU.RCP R6, R24 ;  /* 0x0000001800067308 */ /* 0x001e280000001000 */
[----:B------:R-:W-:-:S13]  /*0d30*/  ISETP.GT.U32.AND P5, PT, R22, R27, PT ;  /* 0x0000001b1600720c */ /* 0x000fda0003fa4070 */
[----:B------:R-:W-:Y:S02]  /*0d40*/  @!P5 IMAD.IADD R27, R27, 0x1, -R22 ;  /* 0x000000011b1bd824 */ /* 0x000fe400078e0a16 */
[----:B0-----:R-:W-:-:S03]  /*0d50*/  VIADD R7, R6, 0xffffffe ;  /* 0x0ffffffe06077836 */ /* 0x001fc60000000000 */
[----:B------:R-:W-:-:S03]  /*0d60*/  ISETP.GE.U32.AND P3, PT, R27, R22, PT ;  /* 0x000000161b00720c */ /* 0x000fc60003f66070 */
[----:B------:R-:W0:Y:S01]  /*0d70*/  F2I.FTZ.U32.TRUNC.NTZ R7, R7 ;  /* 0x0000000700077305 */ /* 0x000e22000021f000 */
[----:B------:R-:W-:Y:S01]  /*0d80*/  LOP3.LUT R6, R0, R23, RZ, 0x3c, !PT ;  /* 0x0000001700067212 */ /* 0x000fe200078e3cff */
[----:B------:R-:W-:Y:S01]  /*0d90*/  @!P5 VIADD R25, R25, 0x1 ;  /* 0x000000011919d836 */ /* 0x000fe20000000000 */
[----:B------:R-:W-:Y:S02]  /*0da0*/  ISETP.NE.AND P4, PT, R23, RZ, PT ;  /* 0x000000ff1700720c */ /* 0x000fe40003f85270 */
[----:B------:R-:W-:-:S05]  /*0db0*/  ISETP.GE.AND P2, PT, R6, RZ, PT ;  /* 0x000000ff0600720c */ /* 0x000fca0003f46270 */
[----:B------:R-:W-:Y:S01]  /*0dc0*/  @P3 VIADD R25, R25, 0x1 ;  /* 0x0000000119193836 */ /* 0x000fe20000000000 */
[----:B------:R-:W-:Y:S02]  /*0dd0*/  ISETP.GT.U32.AND P3, PT, R21, R18, PT ;  /* 0x000000121500720c */ /* 0x000fe40003f64070 */
[----:B0-----:R-:W-:Y:S01]  /*0de0*/  IADD3 R22, PT, PT, RZ, -R7, RZ ;  /* 0x80000007ff167210 */ /* 0x001fe20007ffe0ff */
[----:B------:R-:W-:-:S04]  /*0df0*/  IMAD.MOV.U32 R6, RZ, RZ, RZ ;  /* 0x000000ffff067224 */ /* 0x000fc800078e00ff */
[----:B------:R-:W-:Y:S01]  /*0e00*/  @!P2 IMAD.MOV R25, RZ, RZ, -R25 ;  /* 0x000000ffff19a224 */ /* 0x000fe200078e0a19 */
[----:B------:R-:W-:Y:S01]  /*0e10*/  @!P4 LOP3.LUT R25, RZ, R23, RZ, 0x33, !PT ;  /* 0x00000017ff19c212 */ /* 0x000fe200078e33ff */
[----:B------:R-:W-:-:S04]  /*0e20*/  IMAD R27, R22, R11, RZ ;  /* 0x0000000b161b7224 */ /* 0x000fc800078e02ff */
[----:B------:R-:W-:Y:S01]  /*0e30*/  @!P3 IADD3 R18, PT, PT, R18, -R21, RZ ;  /* 0x800000151212b210 */ /* 0x000fe20007ffe0ff */
[----:B------:R-:W-:Y:S01]  /*0e40*/  IMAD.HI.U32 R6, R7, R27, R6 ;  /* 0x0000001b07067227 */ /* 0x000fe200078e0006 */
[----:B------:R-:W-:Y:S02]  /*0e50*/  IABS R21, R26 ;  /* 0x0000001a00157213 */ /* 0x000fe40000000000 */
[----:B------:R-:W-:-:S03]  /*0e60*/  IABS R7, R25 ;  /* 0x0000001900077213 */ /* 0x000fc60000000000 */
[----:B------:R-:W-:Y:S02]  /*0e70*/  IMAD.MOV R21, RZ, RZ, -R21 ;  /* 0x000000ffff157224 */ /* 0x000fe400078e0a15 */
[----:B------:R-:W-:-:S04]  /*0e80*/  IMAD.HI.U32 R6, R6, R7, RZ ;  /* 0x0000000706067227 */ /* 0x000fc800078e00ff */
[----:B------:R-:W-:-:S05]  /*0e90*/  IMAD R6, R6, R21, R7 ;  /* 0x0000001506067224 */ /* 0x000fca00078e0207 */
[----:B------:R-:W-:Y:S02]  /*0ea0*/  ISETP.GT.U32.AND P2, PT, R11, R6, PT ;  /* 0x000000060b00720c */ /* 0x000fe40003f44070 */
[----:B------:R-:W-:-:S11]  /*0eb0*/  ISETP.GE.AND P5, PT, R25, RZ, PT ;  /* 0x000000ff1900720c */ /* 0x000fd60003fa6270 */
[----:B------:R-:W-:Y:S01]  /*0ec0*/  @!P2 IMAD.IADD R6, R6, 0x1, -R11 ;  /* 0x000000010606a824 */ /* 0x000fe200078e0a0b */
[----:B------:R-:W-:-:S04]  /*0ed0*/  ISETP.NE.AND P2, PT, R8, RZ, PT ;  /* 0x000000ff0800720c */ /* 0x000fc80003f45270 */
[----:B------:R-:W-:Y:S02]  /*0ee0*/  ISETP.GT.U32.AND P4, PT, R11, R6, PT ;  /* 0x000000060b00720c */ /* 0x000fe40003f84070 */
[----:B------:R-:W-:Y:S01]  /*0ef0*/  ISETP.NE.AND P3, PT, R26, RZ, PT ;  /* 0x000000ff1a00720c */ /* 0x000fe20003f65270 */
[----:B------:R-:W-:Y:S01]  /*0f00*/  @!P0 IMAD.MOV R18, RZ, RZ, -R18 ;  /* 0x000000ffff128224 */ /* 0x000fe200078e0a12 */
[----:B------:R-:W-:-:S05]  /*0f10*/  SEL R7, R20, RZ, P1 ;  /* 0x000000ff14077207 */ /* 0x000fca0000800000 */
[----:B------:R-:W-:-:S04]  /*0f20*/  @!P2 LOP3.LUT R18, RZ, R8, RZ, 0x33, !PT ;  /* 0x00000008ff12a212 */ /* 0x000fc800078e33ff */
[----:B------:R-:W-:Y:S02]  /*0f30*/  @!P4 IADD3 R6, PT, PT, R6, -R11, RZ ;  /* 0x8000000b0606c210 */ /* 0x000fe40007ffe0ff */
[----:B------:R-:W-:-:S03]  /*0f40*/  IADD3 R11, PT, PT, R17, R18, RZ ;  /* 0x00000012110b7210 */ /* 0x000fc60007ffe0ff */
[----:B------:R-:W-:Y:S01]  /*0f50*/  @!P5 IMAD.MOV R6, RZ, RZ, -R6 ;  /* 0x000000ffff06d224 */ /* 0x000fe200078e0a06 */
[----:B------:R-:W-:Y:S01]  /*0f60*/  @!P3 LOP3.LUT R6, RZ, R26, RZ, 0x33, !PT ;  /* 0x0000001aff06b212 */ /* 0x000fe200078e33ff */
[----:B------:R-:W-:Y:S01]  /*0f70*/  IMAD.IADD R14, R14, 0x1, -R7 ;  /* 0x000000010e0e7824 */ /* 0x000fe200078e0a07 */
[----:B------:R-:W-:-:S03]  /*0f80*/  ISETP.GE.AND P0, PT, R11, R8, PT ;  /* 0x000000080b00720c */ /* 0x000fc60003f06270 */
[----:B------:R-:W-:Y:S01]  /*0f90*/  IMAD.IADD R7, R13, 0x1, R6 ;  /* 0x000000010d077824 */ /* 0x000fe200078e0206 */
[----:B------:R-:W-:-:S04]  /*0fa0*/  SEL R8, R8, RZ, P0 ;  /* 0x000000ff08087207 */ /* 0x000fc80000000000 */
[----:B------:R-:W-:Y:S01]  /*0fb0*/  ISETP.GE.AND P0, PT, R7, R26, PT ;  /* 0x0000001a0700720c */ /* 0x000fe20003f06270 */
[----:B------:R-:W-:Y:S01]  /*0fc0*/  IMAD R10, R15, R14, R10 ;  /* 0x0000000e0f0a7224 */ /* 0x000fe200078e020a */
[----:B------:R-:W-:Y:S02]  /*0fd0*/  IADD3 R8, PT, PT, R17, -R8, RZ ;  /* 0x8000000811087210 */ /* 0x000fe40007ffe0ff */
[----:B------:R-:W-:Y:S02]  /*0fe0*/  SEL R26, R26, RZ, P0 ;  /* 0x000000ff1a1a7207 */ /* 0x000fe40000000000 */
[----:B------:R-:W-:Y:S01]  /*0ff0*/  IADD3 R4, P0, PT, R4, 0x10, RZ ;  /* 0x0000001004047810 */ /* 0x000fe20007f1e0ff */
[----:B------:R-:W-:Y:S02]  /*1000*/  IMAD R8, R9, R8, R10 ;  /* 0x0000000809087224 */ /* 0x000fe400078e020a */
[----:B------:R-:W-:Y:S02]  /*1010*/  IMAD.IADD R26, R13, 0x1, -R26 ;  /* 0x000000010d1a7824 */ /* 0x000fe400078e0a1a */
[----:B------:R-:W-:-:S02]  /*1020*/  IMAD.X R5, RZ, RZ, R5, P0 ;  /* 0x000000ffff057224 */ /* 0x000fc400000e0605 */
[----:B------:R-:W-:Y:S01]  /*1030*/  IMAD R16, R23, R26, R8 ;  /* 0x0000001a17107224 */ /* 0x000fe200078e0208 */
[----:B------:R-:W-:Y:S06]  /*1040*/  BRA.U UP0, `(.L_x_4) ;  /* 0xfffffff1006c7547 */ /* 0x000fec000b83ffff */
.L_x_3:
[----:B------:R-:W-:Y:S05]  /*1050*/  BRA.U !UP1, `(.L_x_2) ;  /* 0x0000000d09047547 */ /* 0x000fea000b800000 */
[----:B------:R-:W-:Y:S02]  /*1060*/  UISETP.NE.AND UP1, UPT, UR9, 0x1, UPT ;  /* 0x000000010900788c */ /* 0x000fe4000bf25270 */
[----:B------:R-:W-:-:S04]  /*1070*/  ULOP3.LUT UR6, UR8, 0x1, URZ, 0xc0, !UPT ;  /* 0x0000000108067892 */ /* 0x000fc8000f8ec0ff */
[----:B------:R-:W-:-:S03]  /*1080*/  UISETP.NE.U32.AND UP0, UPT, UR6, 0x1, UPT ;  /* 0x000000010600788c */ /* 0x000fc6000bf05070 */
[----:B------:R-:W-:Y:S08]  /*1090*/  BRA.U !UP1, `(.L_x_5) ;  /* 0x0000000509ec7547 */ /* 0x000ff0000b800000 */
[----:B------:R-:W0:Y:S01]  /*10a0*/  LDCU.64 UR6, c[0x0][0x398] ;  /* 0x00007300ff0677ac */ /* 0x000e220008000a00 */
[----:B------:R-:W1:Y:S01]  /*10b0*/  LDC.64 R12, c[0x0][0x398] ;  /* 0x0000e600ff0c7b82 */ /* 0x000e620000000a00 */
[----:B0-----:R-:W-:-:S04]  /*10c0*/  ULEA UR6, UP1, UR4, UR6, 0x2 ;  /* 0x0000000604067291 */ /* 0x001fc8000f8210ff */
[----:B------:R-:W-:Y:S02]  /*10d0*/  ULEA.HI.X UR7, UR4, UR7, UR5, 0x2, UP1 ;  /* 0x0000000704077291 */ /* 0x000fe400088f1405 */
[----:B------:R-:W-:-:S04]  /*10e0*/  MOV R2, UR6 ;  /* 0x0000000600027c02 */ /* 0x000fc80008000f00 */
[----:B------:R-:W-:-:S05]  /*10f0*/  IMAD.U32 R3, RZ, RZ, UR7 ;  /* 0x00000007ff037e24 */ /* 0x000fca000f8e00ff */
[----:B------:R-:W1:Y:S04]  /*1100*/  LDG.E R5, desc[UR10][R2.64+0x8] ;  /* 0x0000080a02057981 */ /* 0x000e68000c1e1900 */
[----:B------:R-:W2:Y:S04]  /*1110*/  LDG.E R9, desc[UR10][R2.64+0xc] ;  /* 0x00000c0a02097981 */ /* 0x000ea8000c1e1900 */
[----:B------:R-:W3:Y:S04]  /*1120*/  LDG.E R10, desc[UR10][R2.64] ;  /* 0x0000000a020a7981 */ /* 0x000ee8000c1e1900 */
[----:B------:R-:W4:Y:S01]  /*1130*/  LDG.E R11, desc[UR10][R2.64+0x4] ;  /* 0x0000040a020b7981 */ /* 0x000f22000c1e1900 */
[----:B-1----:R-:W-:-:S04]  /*1140*/  IMAD.WIDE R4, R5, 0x4, R12 ;  /* 0x0000000405047825 */ /* 0x002fc800078e020c */
[----:B--2---:R-:W-:Y:S01]  /*1150*/  IMAD.WIDE R12, R9, 0x4, R12 ;  /* 0x00000004090c7825 */ /* 0x004fe200078e020c */
[----:B------:R-:W2:Y:S04]  /*1160*/  LDG.E R7, desc[UR10][R4.64+0x10] ;  /* 0x0000100a04077981 */ /* 0x000ea8000c1e1900 */
[----:B------:R-:W5:Y:S04]  /*1170*/  LDG.E R9, desc[UR10][R12.64+0x10] ;  /* 0x0000100a0c097981 */ /* 0x000f68000c1e1900 */
[----:B------:R0:W3:Y:S04]  /*1180*/  LDG.E R6, desc[UR10][R4.64+0x1c] ;  /* 0x00001c0a04067981 */ /* 0x0000e8000c1e1900 */
[----:B------:R3:W4:Y:S01]  /*1190*/  LDG.E R8, desc[UR10][R12.64+0x1c] ;  /* 0x00001c0a0c087981 */ /* 0x000722000c1e1900 */
[----:B------:R-:W-:-:S04]  /*11a0*/  UIADD3 UR4, UP1, UPT, UR4, 0x2, URZ ;  /* 0x0000000204047890 */ /* 0x000fc8000ff3e0ff */
[----:B------:R-:W-:Y:S01]  /*11b0*/  UIADD3.X UR5, UPT, UPT, URZ, UR5, URZ, UP1, !UPT ;  /* 0x00000005ff057290 */ /* 0x000fe20008ffe4ff */
[----:B--2---:R-:W-:-:S04]  /*11c0*/  IABS R14, R7 ;  /* 0x00000007000e7213 */ /* 0x004fc80000000000 */
[----:B------:R-:W1:Y:S01]  /*11d0*/  I2F.RP R17, R14 ;  /* 0x0000000e00117306 */ /* 0x000e620000209400 */
[----:B-----5:R-:W-:-:S07]  /*11e0*/  IABS R15, R9 ;  /* 0x00000009000f7213 */ /* 0x020fce0000000000 */
[----:B------:R-:W2:Y:S08]  /*11f0*/  I2F.RP R19, R15 ;  /* 0x0000000f00137306 */ /* 0x000eb00000209400 */
[----:B-1----:R-:W0:Y:S08]  /*1200*/  MUFU.RCP R17, R17 ;  /* 0x0000001100117308 */ /* 0x002e300000001000 */
[----:B--2---:R-:W1:Y:S01]  /*1210*/  MUFU.RCP R19, R19 ;  /* 0x0000001300137308 */ /* 0x004e620000001000 */
[----:B0-----:R-:W-:-:S07]  /*1220*/  VIADD R4, R17, 0xffffffe ;  /* 0x0ffffffe11047836 */ /* 0x001fce0000000000 */
[----:B------:R0:W2:Y:S01]  /*1230*/  F2I.FTZ.U32.TRUNC.NTZ R5, R4 ;  /* 0x0000000400057305 */ /* 0x0000a2000021f000 */
[----:B-1----:R-:W-:Y:S02]  /*1240*/  IADD3 R2, PT, PT, R19, 0xffffffe, RZ ;  /* 0x0ffffffe13027810 */ /* 0x002fe40007ffe0ff */
[----:B---3--:R-:W-:-:S05]  /*1250*/  IABS R13, R6 ;  /* 0x00000006000d7213 */ /* 0x008fca0000000000 */
[----:B------:R-:W1:Y:S01]  /*1260*/  F2I.FTZ.U32.TRUNC.NTZ R3, R2 ;  /* 0x0000000200037305 */ /* 0x000e62000021f000 */
[----:B0-----:R-:W-:-:S07]  /*1270*/  HFMA2 R4, -RZ, RZ, 0, 0 ;  /* 0x00000000ff047431 */ /* 0x001fce00000001ff */
[----:B------:R-:W0:Y:S01]  /*1280*/  I2F.RP R18, R13 ;  /* 0x0000000d00127306 */ /* 0x000e220000209400 */
[----:B--2---:R-:W-:-:S04]  /*1290*/  IMAD.MOV R21, RZ, RZ, -R5 ;  /* 0x000000ffff157224 */ /* 0x004fc800078e0a05 */
[----:B------:R-:W-:Y:S02]  /*12a0*/  IMAD R17, R21, R14, RZ ;  /* 0x0000000e15117224 */ /* 0x000fe400078e02ff */
[----:B-1----:R-:W-:Y:S01]  /*12b0*/  IMAD.MOV R20, RZ, RZ, -R3 ;  /* 0x000000ffff147224 */ /* 0x002fe200078e0a03 */
[----:B----4-:R-:W-:Y:S01]  /*12c0*/  IABS R12, R8 ;  /* 0x00000008000c7213 */ /* 0x010fe20000000000 */
[----:B------:R-:W-:Y:S01]  /*12d0*/  IMAD.HI.U32 R4, R5, R17, R4 ;  /* 0x0000001105047227 */ /* 0x000fe200078e0004 */
[----:B------:R-:W-:-:S03]  /*12e0*/  IABS R21, R0 ;  /* 0x0000000000157213 */ /* 0x000fc60000000000 */
[----:B------:R-:W-:Y:S02]  /*12f0*/  IMAD R17, R20, R15, RZ ;  /* 0x0000000f14117224 */ /* 0x000fe400078e02ff */
[----:B------:R-:W-:Y:S01]  /*1300*/  IMAD.MOV.U32 R2, RZ, RZ, RZ ;  /* 0x000000ffff027224 */ /* 0x000fe200078e00ff */
[----:B0-----:R-:W0:Y:S01]  /*1310*/  MUFU.RCP R18, R18 ;  /* 0x0000001200127308 */ /* 0x001e220000001000 */
[----:B------:R-:W-:Y:S02]  /*1320*/  IABS R19, R7 ;  /* 0x0000000700137213 */ /* 0x000fe40000000000 */
[----:B------:R-:W-:Y:S01]  /*1330*/  IMAD.HI.U32 R2, R3, R17, R2 ;  /* 0x0000001103027227 */ /* 0x000fe200078e0002 */
[----:B------:R-:W-:-:S04]  /*1340*/  IABS R3, R9 ;  /* 0x0000000900037213 */ /* 0x000fc80000000000 */
[----:B------:R-:W1:Y:S01]  /*1350*/  I2F.RP R5, R12 ;  /* 0x0000000c00057306 */ /* 0x000e620000209400 */
[----:B------:R-:W-:Y:S01]  /*1360*/  IMAD.MOV R20, RZ, RZ, -R19 ;  /* 0x000000ffff147224 */ /* 0x000fe200078e0a13 */
[----:B------:R-:W-:Y:S01]  /*1370*/  IADD3 R3, PT, PT, RZ, -R3, RZ ;  /* 0x80000003ff037210 */ /* 0x000fe20007ffe0ff */
[----:B------:R-:W-:-:S04]  /*1380*/  IMAD.HI.U32 R17, R4, R21, RZ ;  /* 0x0000001504117227 */ /* 0x000fc800078e00ff */
[----:B------:R-:W-:-:S04]  /*1390*/  IMAD.HI.U32 R4, R2, R21, RZ ;  /* 0x0000001502047227 */ /* 0x000fc800078e00ff */
[--C-:B------:R-:W-:Y:S02]  /*13a0*/  IMAD R19, R17, R20, R21.reuse ;  /* 0x0000001411137224 */ /* 0x100fe400078e0215 */
[----:B------:R-:W-:Y:S02]  /*13b0*/  IMAD R2, R4, R3, R21 ;  /* 0x0000000304027224 */ /* 0x000fe400078e0215 */
[----:B0-----:R-:W-:Y:S01]  /*13c0*/  VIADD R18, R18, 0xffffffe ;  /* 0x0ffffffe12127836 */ /* 0x001fe20000000000 */
[----:B------:R-:W-:Y:S01]  /*13d0*/  ISETP.GT.U32.AND P5, PT, R14, R19, PT ;  /* 0x000000130e00720c */ /* 0x000fe20003fa4070 */
[----:B-1----:R-:W0:Y:S01]  /*13e0*/  MUFU.RCP R5, R5 ;  /* 0x0000000500057308 */ /* 0x002e220000001000 */
[----:B------:R-:W-:-:S07]  /*13f0*/  ISETP.GT.U32.AND P0, PT, R15, R2, PT ;  /* 0x000000020f00720c */ /* 0x000fce0003f04070 */
[----:B------:R-:W1:Y:S04]  /*1400*/  F2I.FTZ.U32.TRUNC.NTZ R3, R18 ;  /* 0x0000001200037305 */ /* 0x000e68000021f000 */
[----:B------:R-:W-:Y:S02]  /*1410*/  @!P5 IMAD.IADD R19, R19, 0x1, -R14 ;  /* 0x000000011313d824 */ /* 0x000fe400078e0a0e */
[----:B------:R-:W-:-:S03]  /*1420*/  @!P0 IADD3 R2, PT, PT, R2, -R15, RZ ;  /* 0x8000000f02028210 */ /* 0x000fc60007ffe0ff */
[----:B------:R-:W-:Y:S01]  /*1430*/  ISETP.GE.U32.AND P1, PT, R19, R14, PT ;  /* 0x0000000e1300720c */ /* 0x000fe20003f26070 */
[----:B0-----:R-:W-:Y:S01]  /*1440*/  VIADD R19, R5, 0xffffffe ;  /* 0x0ffffffe05137836 */ /* 0x001fe20000000000 */
[----:B------:R-:W-:Y:S02]  /*1450*/  ISETP.GE.U32.AND P2, PT, R2, R15, PT ;  /* 0x0000000f0200720c */ /* 0x000fe40003f46070 */
[----:B------:R-:W-:Y:S01]  /*1460*/  LOP3.LUT R2, R0, R7, RZ, 0x3c, !PT ;  /* 0x0000000700027212 */ /* 0x000fe200078e3cff */
[----:B-1----:R-:W-:Y:S01]  /*1470*/  IMAD.MOV R15, RZ, RZ, -R3 ;  /* 0x000000ffff0f7224 */ /* 0x002fe200078e0a03 */
[----:B------:R-:W0:Y:S02]  /*1480*/  F2I.FTZ.U32.TRUNC.NTZ R5, R19 ;  /* 0x0000001300057305 */ /* 0x000e24000021f000 */
[----:B------:R-:W-:Y:S01]  /*1490*/  ISETP.GE.AND P3, PT, R2, RZ, PT ;  /* 0x000000ff0200720c */ /* 0x000fe20003f66270 */
[----:B------:R-:W-:Y:S01]  /*14a0*/  @!P5 VIADD R17, R17, 0x1 ;  /* 0x000000011111d836 */ /* 0x000fe20000000000 */
[----:B------:R-:W-:-:S02]  /*14b0*/  LOP3.LUT R14, R0, R9, RZ, 0x3c, !PT ;  /* 0x00000009000e7212 */ /* 0x000fc400078e3cff */
[----:B------:R-:W-:Y:S01]  /*14c0*/  MOV R2, R15 ;  /* 0x0000000f00027202 */ /* 0x000fe20000000f00 */
[----:B------:R-:W-:Y:S01]  /*14d0*/  @!P0 VIADD R4, R4, 0x1 ;  /* 0x0000000104048836 */ /* 0x000fe20000000000 */
[----:B------:R-:W-:Y:S02]  /*14e0*/  ISETP.NE.AND P5, PT, R7, RZ, PT ;  /* 0x000000ff0700720c */ /* 0x000fe40003fa5270 */
[----:B------:R-:W-:Y:S01]  /*14f0*/  ISETP.GE.AND P4, PT, R14, RZ, PT ;  /* 0x000000ff0e00720c */ /* 0x000fe20003f86270 */
[----:B------:R-:W-:Y:S01]  /*1500*/  IMAD R15, R2, R13, RZ ;  /* 0x0000000d020f7224 */ /* 0x000fe200078e02ff */
[----:B------:R-:W-:Y:S01]  /*1510*/  ISETP.NE.AND P6, PT, R9, RZ, PT ;  /* 0x000000ff0900720c */ /* 0x000fe20003fc5270 */
[----:B------:R-:W-:Y:S02]  /*1520*/  IMAD.MOV.U32 R2, RZ, RZ, RZ ;  /* 0x000000ffff027224 */ /* 0x000fe400078e00ff */
[----:B------:R-:W-:Y:S01]  /*1530*/  @P2 VIADD R4, R4, 0x1 ;  /* 0x0000000104042836 */ /* 0x000fe20000000000 */
[----:B------:R-:W-:Y:S01]  /*1540*/  @P1 IADD3 R17, PT, PT, R17, 0x1, RZ ;  /* 0x0000000111111810 */ /* 0x000fe20007ffe0ff */
[----:B------:R-:W-:Y:S01]  /*1550*/  IMAD.HI.U32 R3, R3, R15, R2 ;  /* 0x0000000f03037227 */ /* 0x000fe200078e0002 */
[----:B0-----:R-:W-:-:S03]  /*1560*/  IADD3 R15, PT, PT, RZ, -R5, RZ ;  /* 0x80000005ff0f7210 */ /* 0x001fc60007ffe0ff */
[----:B------:R-:W-:Y:S01]  /*1570*/  IMAD.MOV.U32 R2, RZ, RZ, R4 ;  /* 0x000000ffff027224 */ /* 0x000fe200078e0004 */
[----:B------:R-:W-:Y:S01]  /*1580*/  IABS R4, R6 ;  /* 0x0000000600047213 */ /* 0x000fe20000000000 */
[----:B------:R-:W-:Y:S01]  /*1590*/  @!P3 IMAD.MOV R17, RZ, RZ, -R17 ;  /* 0x000000ffff11b224 */ /* 0x000fe200078e0a11 */
[----:B------:R-:W-:Y:S01]  /*15a0*/  @!P5 LOP3.LUT R17, RZ, R7, RZ, 0x33, !PT ;  /* 0x00000007ff11d212 */ /* 0x000fe200078e33ff */
[----:B------:R-:W-:Y:S01]  /*15b0*/  IMAD R15, R15, R12, RZ ;  /* 0x0000000c0f0f7224 */ /* 0x000fe200078e02ff */
[----:B------:R-:W-:Y:S01]  /*15c0*/  @!P4 IADD3 R2, PT, PT, -R2, RZ, RZ ;  /* 0x000000ff0202c210 */ /* 0x000fe20007ffe1ff */
[----:B------:R-:W-:Y:S01]  /*15d0*/  IMAD.MOV R19, RZ, RZ, -R4 ;  /* 0x000000ffff137224 */ /* 0x000fe200078e0a04 */
[----:B------:R-:W-:Y:S01]  /*15e0*/  IABS R20, R8 ;  /* 0x0000000800147213 */ /* 0x000fe20000000000 */
[----:B------:R-:W-:Y:S01]  /*15f0*/  IMAD.MOV.U32 R4, RZ, RZ, RZ ;  /* 0x000000ffff047224 */ /* 0x000fe200078e00ff */
[----:B------:R-:W-:Y:S02]  /*1600*/  @!P6 LOP3.LUT R2, RZ, R9, RZ, 0x33, !PT ;  /* 0x00000009ff02e212 */ /* 0x000fe400078e33ff */
[----:B------:R-:W-:Y:S01]  /*1610*/  IABS R14, R17 ;  /* 0x00000011000e7213 */ /* 0x000fe20000000000 */
[----:B------:R-:W-:Y:S01]  /*1620*/  IMAD.HI.U32 R4, R5, R15, R4 ;  /* 0x0000000f05047227 */ /* 0x000fe200078e0004 */
[----:B------:R-:W-:-:S02]  /*1630*/  IABS R18, R2 ;  /* 0x0000000200127213 */ /* 0x000fc40000000000 */
[----:B------:R-:W-:Y:S01]  /*1640*/  IADD3 R20, PT, PT, RZ, -R20, RZ ;  /* 0x80000014ff147210 */ /* 0x000fe20007ffe0ff */
[----:B------:R-:W-:Y:S02]  /*1650*/  IMAD.MOV.U32 R15, RZ, RZ, R19 ;  /* 0x000000ffff0f7224 */ /* 0x000fe400078e0013 */
[----:B------:R-:W-:-:S04]  /*1660*/  IMAD.HI.U32 R3, R3, R14, RZ ;  /* 0x0000000e03037227 */ /* 0x000fc800078e00ff */
[----:B------:R-:W-:Y:S02]  /*1670*/  IMAD.MOV.U32 R19, RZ, RZ, R20 ;  /* 0x000000ffff137224 */ /* 0x000fe400078e0014 */
[----:B------:R-:W-:-:S04]  /*1680*/  IMAD.HI.U32 R5, R4, R18, RZ ;  /* 0x0000001204057227 */ /* 0x000fc800078e00ff */
[----:B------:R-:W-:Y:S02]  /*1690*/  IMAD R4, R3, R15, R14 ;  /* 0x0000000f03047224 */ /* 0x000fe400078e020e */
[----:B------:R-:W-:-:S03]  /*16a0*/  IMAD R5, R5, R19, R18 ;  /* 0x0000001305057224 */ /* 0x000fc600078e0212 */
[----:B------:R-:W-:Y:S02]  /*16b0*/  ISETP.GT.U32.AND P0, PT, R13, R4, PT ;  /* 0x000000040d00720c */ /* 0x000fe40003f04070 */
[----:B------:R-:W-:-:S11]  /*16c0*/  ISETP.GT.U32.AND P1, PT, R12, R5, PT ;  /* 0x000000050c00720c */ /* 0x000fd60003f24070 */
[----:B------:R-:W-:Y:S02]  /*16d0*/  @!P0 IADD3 R4, PT, PT, R4, -R13, RZ ;  /* 0x8000000d04048210 */ /* 0x000fe40007ffe0ff */
[----:B------:R-:W-:Y:S02]  /*16e0*/  @!P1 IMAD.IADD R5, R5, 0x1, -R12 ;  /* 0x0000000105059824 */ /* 0x000fe400078e0a0c */
[----:B------:R-:W-:-:S03]  /*16f0*/  ISETP.GT.U32.AND P1, PT, R13, R4, PT ;  /* 0x000000040d00720c */ /* 0x000fc60003f24070 */
[----:B------:R-:W-:Y:S02]  /*1700*/  ISETP.GT.U32.AND P3, PT, R12, R5, PT ;  /* 0x000000050c00720c */ /* 0x000fe40003f64070 */
[----:B------:R-:W-:Y:S02]  /*1710*/  ISETP.GE.AND P2, PT, R17, RZ, PT ;  /* 0x000000ff1100720c */ /* 0x000fe40003f46270 */
[----:B------:R-:W-:Y:S02]  /*1720*/  ISETP.NE.AND P0, PT, R6, RZ, PT ;  /* 0x000000ff0600720c */ /* 0x000fe40003f05270 */
[----:B------:R-:W-:-:S04]  /*1730*/  ISETP.GE.AND P4, PT, R2, RZ, PT ;  /* 0x000000ff0200720c */ /* 0x000fc80003f86270 */
[----:B------:R-:W-:Y:S01]  /*1740*/  @!P1 IMAD.IADD R4, R4, 0x1, -R13 ;  /* 0x0000000104049824 */ /* 0x000fe200078e0a0d */
[----:B------:R-:W-:Y:S02]  /*1750*/  ISETP.NE.AND P1, PT, R8, RZ, PT ;  /* 0x000000ff0800720c */ /* 0x000fe40003f25270 */
[----:B------:R-:W-:Y:S02]  /*1760*/  @!P3 IADD3 R5, PT, PT, R5, -R12, RZ ;  /* 0x8000000c0505b210 */ /* 0x000fe40007ffe0ff */
[----:B------:R-:W-:Y:S02]  /*1770*/  @!P2 IMAD.MOV R4, RZ, RZ, -R4 ;  /* 0x000000ffff04a224 */ /* 0x000fe400078e0a04 */
[----:B------:R-:W-:Y:S02]  /*1780*/  @!P0 LOP3.LUT R4, RZ, R6, RZ, 0x33, !PT ;  /* 0x00000006ff048212 */ /* 0x000fe400078e33ff */
[----:B------:R-:W-:Y:S02]  /*1790*/  @!P4 IMAD.MOV R5, RZ, RZ, -R5 ;  /* 0x000000ffff05c224 */ /* 0x000fe400078e0a05 */
[----:B------:R-:W-:-:S03]  /*17a0*/  IADD3 R3, PT, PT, R4, R10, RZ ;  /* 0x0000000a04037210 */ /* 0x000fc60007ffe0ff */
[----:B------:R-:W-:Y:S02]  /*17b0*/  @!P1 LOP3.LUT R5, RZ, R8, RZ, 0x33, !PT ;  /* 0x00000008ff059212 */ /* 0x000fe400078e33ff */
[----:B------:R-:W-:-:S03]  /*17c0*/  ISETP.GE.AND P0, PT, R3, R6, PT ;  /* 0x000000060300720c */ /* 0x000fc60003f06270 */
[----:B------:R-:W-:Y:S01]  /*17d0*/  IMAD.IADD R5, R5, 0x1, R11 ;  /* 0x0000000105057824 */ /* 0x000fe200078e020b */
[----:B------:R-:W-:-:S04]  /*17e0*/  SEL R3, R6, RZ, P0 ;  /* 0x000000ff06037207 */ /* 0x000fc80000000000 */
[----:B------:R-:W-:Y:S01]  /*17f0*/  ISETP.GE.AND P1, PT, R5, R8, PT ;  /* 0x000000080500720c */ /* 0x000fe20003f26270 */
[----:B------:R-:W-:-:S03]  /*1800*/  IMAD.IADD R3, R10, 0x1, -R3 ;  /* 0x000000010a037824 */ /* 0x000fc600078e0a03 */
[----:B------:R-:W-:Y:S01]  /*1810*/  SEL R8, R8, RZ, P1 ;  /* 0x000000ff08087207 */ /* 0x000fe20000800000 */
[----:B------:R-:W-:-:S03]  /*1820*/  IMAD R3, R7, R3, R16 ;  /* 0x0000000307037224 */ /* 0x000fc600078e0210 */
[----:B------:R-:W-:-:S05]  /*1830*/  IADD3 R8, PT, PT, R11, -R8, RZ ;  /* 0x800000080b087210 */ /* 0x000fca0007ffe0ff */
[----:B------:R-:W-:-:S07]  /*1840*/  IMAD R16, R9, R8, R3 ;  /* 0x0000000809107224 */ /* 0x000fce00078e0203 */
.L_x_5:
[----:B------:R-:W-:Y:S05]  /*1850*/  BRA.U UP0, `(.L_x_2) ;  /* 0x0000000500047547 */ /* 0x000fea000b800000 */
[----:B------:R-:W0:Y:S01]  /*1860*/  LDCU.64 UR6, c[0x0][0x398] ;  /* 0x00007300ff0677ac */ /* 0x000e220008000a00 */
[----:B------:R-:W1:Y:S01]  /*1870*/  LDC.64 R8, c[0x0][0x398] ;  /* 0x0000e600ff087b82 */ /* 0x000e620000000a00 */
[----:B0-----:R-:W-:-:S04]  /*1880*/  ULEA UR6, UP0, UR4, UR6, 0x2 ;  /* 0x0000000604067291 */ /* 0x001fc8000f8010ff */
[----:B------:R-:W-:Y:S02]  /*1890*/  ULEA.HI.X UR4, UR4, UR7, UR5, 0x2, UP0 ;  /* 0x0000000704047291 */ /* 0x000fe400080f1405 */
[----:B------:R-:W-:-:S04]  /*18a0*/  IMAD.U32 R6, RZ, RZ, UR6 ;  /* 0x00000006ff067e24 */ /* 0x000fc8000f8e00ff */
[----:B------:R-:W-:-:S05]  /*18b0*/  IMAD.U32 R7, RZ, RZ, UR4 ;  /* 0x00000004ff077e24 */ /* 0x000fca000f8e00ff */
[----:B------:R-:W1:Y:S04]  /*18c0*/  LDG.E R3, desc[UR10][R6.64+0x8] ;  /* 0x0000080a06037981 */ /* 0x000e68000c1e1900 */
[----:B------:R-:W2:Y:S01]  /*18d0*/  LDG.E R4, desc[UR10][R6.64] ;  /* 0x0000000a06047981 */ /* 0x000ea2000c1e1900 */
[----:B-1----:R-:W-:-:S05]  /*18e0*/  IMAD.WIDE R8, R3, 0x4, R8 ;  /* 0x0000000403087825 */ /* 0x002fca00078e0208 */
[----:B------:R-:W3:Y:S04]  /*18f0*/  LDG.E R3, desc[UR10][R8.64+0x10] ;  /* 0x0000100a08037981 */ /* 0x000ee8000c1e1900 */
[----:B------:R0:W4:Y:S02]  /*1900*/  LDG.E R2, desc[UR10][R8.64+0x1c] ;  /* 0x00001c0a08027981 */ /* 0x000124000c1e1900 */
[----:B0-----:R-:W-:Y:S02]  /*1910*/  IABS R9, R0 ;  /* 0x0000000000097213 */ /* 0x001fe40000000000 */
[----:B---3--:R-:W-:-:S04]  /*1920*/  IABS R13, R3 ;  /* 0x00000003000d7213 */ /* 0x008fc80000000000 */
[----:B------:R-:W0:Y:S08]  /*1930*/  I2F.RP R12, R13 ;  /* 0x0000000d000c7306 */ /* 0x000e300000209400 */
[----:B0-----:R-:W0:Y:S02]  /*1940*/  MUFU.RCP R12, R12 ;  /* 0x0000000c000c7308 */ /* 0x001e240000001000 */
[----:B0-----:R-:W-:-:S06]  /*1950*/  IADD3 R10, PT, PT, R12, 0xffffffe, RZ ;  /* 0x0ffffffe0c0a7810 */ /* 0x001fcc0007ffe0ff */
[----:B------:R0:W1:Y:S01]  /*1960*/  F2I.FTZ.U32.TRUNC.NTZ R11, R10 ;  /* 0x0000000a000b7305 */ /* 0x000062000021f000 */
[----:B----4-:R-:W-:Y:S02]  /*1970*/  IABS R5, R2 ;  /* 0x0000000200057213 */ /* 0x010fe40000000000 */
[----:B------:R-:W-:-:S05]  /*1980*/  IABS R6, R3 ;  /* 0x0000000300067213 */ /* 0x000fca0000000000 */
[----:B------:R-:W3:Y:S01]  /*1990*/  I2F.RP R8, R5 ;  /* 0x0000000500087306 */ /* 0x000ee20000209400 */
[----:B0-----:R-:W-:Y:S02]  /*19a0*/  IMAD.MOV.U32 R10, RZ, RZ, RZ ;  /* 0x000000ffff0a7224 */ /* 0x001fe400078e00ff */
[----:B-1----:R-:W-:-:S04]  /*19b0*/  IMAD.MOV R14, RZ, RZ, -R11 ;  /* 0x000000ffff0e7224 */ /* 0x002fc800078e0a0b */
[----:B------:R-:W-:-:S04]  /*19c0*/  IMAD R7, R14, R13, RZ ;  /* 0x0000000d0e077224 */ /* 0x000fc800078e02ff */
[----:B------:R-:W-:Y:S01]  /*19d0*/  IMAD.HI.U32 R11, R11, R7, R10 ;  /* 0x000000070b0b7227 */ /* 0x000fe200078e000a */
[----:B------:R-:W-:-:S03]  /*19e0*/  MOV R10, R9 ;  /* 0x00000009000a7202 */ /* 0x000fc60000000f00 */
[----:B------:R-:W-:Y:S02]  /*19f0*/  IMAD.MOV R6, RZ, RZ, -R6 ;  /* 0x000000ffff067224 */ /* 0x000fe400078e0a06 */
[----:B------:R-:W-:Y:S01]  /*1a00*/  IMAD.HI.U32 R11, R11, R10, RZ ;  /* 0x0000000a0b0b7227 */ /* 0x000fe200078e00ff */
[----:B---3--:R-:W0:Y:S03]  /*1a10*/  MUFU.RCP R8, R8 ;  /* 0x0000000800087308 */ /* 0x008e260000001000 */
[----:B------:R-:W-:-:S05]  /*1a20*/  IMAD R6, R11, R6, R10 ;  /* 0x000000060b067224 */ /* 0x000fca00078e020a */
[----:B------:R-:W-:Y:S02]  /*1a30*/  ISETP.GT.U32.AND P1, PT, R13, R6, PT ;  /* 0x000000060d00720c */ /* 0x000fe40003f24070 */
[----:B0-----:R-:W-:-:S11]  /*1a40*/  IADD3 R7, PT, PT, R8, 0xffffffe, RZ ;  /* 0x0ffffffe08077810 */ /* 0x001fd60007ffe0ff */
[----:B------:R-:W-:Y:S01]  /*1a50*/  @!P1 IMAD.IADD R6, R6, 0x1, -R13 ;  /* 0x0000000106069824 */ /* 0x000fe200078e0a0d */
[----:B------:R-:W0:Y:S04]  /*1a60*/  F2I.FTZ.U32.TRUNC.NTZ R7, R7 ;  /* 0x0000000700077305 */ /* 0x000e28000021f000 */
[----:B------:R-:W-:Y:S02]  /*1a70*/  ISETP.GE.U32.AND P0, PT, R6, R13, PT ;  /* 0x0000000d0600720c */ /* 0x000fe40003f06070 */
[----:B------:R-:W-:Y:S01]  /*1a80*/  LOP3.LUT R6, R0, R3, RZ, 0x3c, !PT ;  /* 0x0000000300067212 */ /* 0x000fe200078e3cff */
[----:B------:R-:W-:Y:S01]  /*1a90*/  @!P1 VIADD R11, R11, 0x1 ;  /* 0x000000010b0b9836 */ /* 0x000fe20000000000 */
[----:B------:R-:W-:Y:S02]  /*1aa0*/  ISETP.NE.AND P1, PT, R3, RZ, PT ;  /* 0x000000ff0300720c */ /* 0x000fe40003f25270 */
[----:B------:R-:W-:-:S07]  /*1ab0*/  ISETP.GE.AND P2, PT, R6, RZ, PT ;  /* 0x000000ff0600720c */ /* 0x000fce0003f46270 */
[----:B------:R-:W-:Y:S01]  /*1ac0*/  @P0 VIADD R11, R11, 0x1 ;  /* 0x000000010b0b0836 */ /* 0x000fe20000000000 */
[----:B0-----:R-:W-:-:S05]  /*1ad0*/  IADD3 R6, PT, PT, RZ, -R7, RZ ;  /* 0x80000007ff067210 */ /* 0x001fca0007ffe0ff */
[----:B------:R-:W-:Y:S01]  /*1ae0*/  @!P2 IMAD.MOV R11, RZ, RZ, -R11 ;  /* 0x000000ffff0ba224 */ /* 0x000fe200078e0a0b */
[----:B------:R-:W-:Y:S01]  /*1af0*/  @!P1 LOP3.LUT R11, RZ, R3, RZ, 0x33, !PT ;  /* 0x00000003ff0b9212 */ /* 0x000fe200078e33ff */
[----:B------:R-:W-:Y:S01]  /*1b00*/  IMAD R9, R6, R5, RZ ;  /* 0x0000000506097224 */ /* 0x000fe200078e02ff */
[----:B------:R-:W-:Y:S01]  /*1b10*/  IABS R10, R2 ;  /* 0x00000002000a7213 */ /* 0x000fe20000000000 */
[----:B------:R-:W-:Y:S01]  /*1b20*/  IMAD.MOV.U32 R6, RZ, RZ, RZ ;  /* 0x000000ffff067224 */ /* 0x000fe200078e00ff */
[----:B------:R-:W-:Y:S02]  /*1b30*/  IABS R8, R11 ;  /* 0x0000000b00087213 */ /* 0x000fe40000000000 */
[----:B------:R-:W-:Y:S01]  /*1b40*/  IADD3 R10, PT, PT, RZ, -R10, RZ ;  /* 0x8000000aff0a7210 */ /* 0x000fe20007ffe0ff */
[----:B------:R-:W-:-:S04]  /*1b50*/  IMAD.HI.U32 R6, R7, R9, R6 ;  /* 0x0000000907067227 */ /* 0x000fc800078e0006 */
[----:B------:R-:W-:Y:S02]  /*1b60*/  IMAD.MOV.U32 R7, RZ, RZ, R8 ;  /* 0x000000ffff077224 */ /* 0x000fe400078e0008 */
[----:B------:R-:W-:Y:S02]  /*1b70*/  IMAD.MOV.U32 R8, RZ, RZ, R10 ;  /* 0x000000ffff087224 */ /* 0x000fe400078e000a */
[----:B------:R-:W-:-:S04]  /*1b80*/  IMAD.HI.U32 R6, R6, R7, RZ ;  /* 0x0000000706067227 */ /* 0x000fc800078e00ff */
[----:B------:R-:W-:-:S05]  /*1b90*/  IMAD R6, R6, R8, R7 ;  /* 0x0000000806067224 */ /* 0x000fca00078e0207 */
[----:B------:R-:W-:Y:S02]  /*1ba0*/  ISETP.GT.U32.AND P0, PT, R5, R6, PT ;  /* 0x000000060500720c */ /* 0x000fe40003f04070 */
[----:B------:R-:W-:-:S11]  /*1bb0*/  ISETP.GE.AND P2, PT, R11, RZ, PT ;  /* 0x000000ff0b00720c */ /* 0x000fd60003f46270 */
[----:B------:R-:W-:-:S04]  /*1bc0*/  @!P0 IADD3 R6, PT, PT, R6, -R5, RZ ;  /* 0x8000000506068210 */ /* 0x000fc80007ffe0ff */
[----:B------:R-:W-:Y:S02]  /*1bd0*/  ISETP.GT.U32.AND P1, PT, R5, R6, PT ;  /* 0x000000060500720c */ /* 0x000fe40003f24070 */
[----:B------:R-:W-:-:S11]  /*1be0*/  ISETP.NE.AND P0, PT, R2, RZ, PT ;  /* 0x000000ff0200720c */ /* 0x000fd60003f05270 */
[----:B------:R-:W-:-:S04]  /*1bf0*/  @!P1 IMAD.IADD R6, R6, 0x1, -R5 ;  /* 0x0000000106069824 */ /* 0x000fc800078e0a05 */
[----:B------:R-:W-:Y:S01]  /*1c00*/  @!P2 IMAD.MOV R6, RZ, RZ, -R6 ;  /* 0x000000ffff06a224 */ /* 0x000fe200078e0a06 */
[----:B------:R-:W-:-:S04]  /*1c10*/  @!P0 LOP3.LUT R6, RZ, R2, RZ, 0x33, !PT ;  /* 0x00000002ff068212 */ /* 0x000fc800078e33ff */
[----:B--2---:R-:W-:-:S04]  /*1c20*/  IADD3 R5, PT, PT, R6, R4, RZ ;  /* 0x0000000406057210 */ /* 0x004fc80007ffe0ff */
[----:B------:R-:W-:-:S04]  /*1c30*/  ISETP.GE.AND P0, PT, R5, R2, PT ;  /* 0x000000020500720c */ /* 0x000fc80003f06270 */
[----:B------:R-:W-:-:S05]  /*1c40*/  SEL R5, R2, RZ, P0 ;  /* 0x000000ff02057207 */ /* 0x000fca0000000000 */
[----:B------:R-:W-:-:S04]  /*1c50*/  IMAD.IADD R5, R4, 0x1, -R5 ;  /* 0x0000000104057824 */ /* 0x000fc800078e0a05 */
[----:B------:R-:W-:-:S07]  /*1c60*/  IMAD R16, R3, R5, R16 ;  /* 0x0000000503107224 */ /* 0x000fce00078e0210 */
.L_x_2:
[----:B------:R-:W0:Y:S08]  /*1c70*/  LDC.64 R2, c[0x0][0x380] ;  /* 0x0000e000ff027b82 */ /* 0x000e300000000a00 */
[----:B------:R-:W1:Y:S01]  /*1c80*/  LDC.64 R4, c[0x0][0x388] ;  /* 0x0000e200ff047b82 */ /* 0x000e620000000a00 */
[----:B0-----:R-:W-:-:S06]  /*1c90*/  IMAD.WIDE R2, R0, 0x4, R2 ;  /* 0x0000000400027825 */ /* 0x001fcc00078e0202 */
[----:B------:R-:W2:Y:S01]  /*1ca0*/  LDG.E R3, desc[UR10][R2.64] ;  /* 0x0000000a02037981 */ /* 0x000ea2000c1e1900 */
[----:B-1----:R-:W-:-:S05]  /*1cb0*/  IMAD.WIDE R16, R16, 0x4, R4 ;  /* 0x0000000410107825 */ /* 0x002fca00078e0204 */
[----:B--2---:R-:W-:Y:S01]  /*1cc0*/  STG.E desc[UR10][R16.64], R3 ;  /* 0x0000000310007986 */ /* 0x004fe2000c10190a */
[----:B------:R-:W-:Y:S05]  /*1cd0*/  EXIT ;  /* 0x000000000000794d */ /* 0x000fea0003800000 */
.L_x_6:
        /* <DEDUP_REMOVED lines=10> */
.L_x_9:


//--------------------- .nv.shared._Z15rollKernelSmem4PKfPfjiP3SOA --------------------------
	.section	.nv.shared._Z15rollKernelSmem4PKfPfjiP3SOA,"aw",@nobits
	.sectionflags	@""
	.align	4
.nv.shared._Z15rollKernelSmem4PKfPfjiP3SOA:
	.zero		5120


//--------------------- .nv.shared.reserved.0     --------------------------
	.section	.nv.shared.reserved.0,"aw",@nobits
	.weak		__nv_reservedSMEM_offset_0_alias
	.size		__nv_reservedSMEM_offset_0_alias, 0, 64
	.other		__nv_reservedSMEM_offset_0_alias,@"STO_CUDA_RESERVED_SHARED STV_DEFAULT"
__nv_reservedSMEM_offset_0_alias:
	.zero		0
	.zero		64


//--------------------- .nv.shared._Z14rollKernelSmemPKfPfjiP3SOA --------------------------
	.section	.nv.shared._Z14rollKernelSmemPKfPfjiP3SOA,"aw",@nobits
	.sectionflags	@""
	.align	4
.nv.shared._Z14rollKernelSmemPKfPfjiP3SOA:
	.zero		5120


//--------------------- .nv.constant0._Z15rollKernelSmem4PKfPfjiP3SOA --------------------------
	.section	.nv.constant0._Z15rollKernelSmem4PKfPfjiP3SOA,"a",@progbits
	.sectionflags	@""
	.align	4
.nv.constant0._Z15rollKernelSmem4PKfPfjiP3SOA:
	.zero		928


//--------------------- .nv.constant0._Z14rollKernelSmemPKfPfjiP3SOA --------------------------
	.section	.nv.constant0._Z14rollKernelSmemPKfPfjiP3SOA,"a",@progbits
	.sectionflags	@""
	.align	4
.nv.constant0._Z14rollKernelSmemPKfPfjiP3SOA:
	.zero		928


//--------------------- .nv.constant0._Z10rollKernelPKfPfiiP3SOA --------------------------
	.section	.nv.constant0._Z10rollKernelPKfPfiiP3SOA,"a",@progbits
	.sectionflags	@""
	.align	4
.nv.constant0._Z10rollKernelPKfPfiiP3SOA:
	.zero		928


//--------------------- SYMBOLS --------------------------

	.type		.nv.reservedSmem.offset0,@object
	.size		.nv.reservedSmem.offset0,0x4
	.type		.nv.reservedSmem.cap,@object
	.size		.nv.reservedSmem.cap,0x4
